//
// Generated by NVIDIA NVVM Compiler
//
// Compiler Build ID: CL-36424714
// Cuda compilation tools, release 13.0, V13.0.88
// Based on NVVM 20.0.0
//

.version 9.0
.target sm_100
.address_size 64

	// .globl	_Z16benchmark_globalPKfPfii
.const .align 4 .b8 d_const_data[4096];
// _ZZ16benchmark_sharedPKfPfiiE4smem has been demoted

.visible .entry _Z16benchmark_globalPKfPfii(
	.param .u64 .ptr .align 1 _Z16benchmark_globalPKfPfii_param_0,
	.param .u64 .ptr .align 1 _Z16benchmark_globalPKfPfii_param_1,
	.param .u32 _Z16benchmark_globalPKfPfii_param_2,
	.param .u32 _Z16benchmark_globalPKfPfii_param_3
)
{
	.reg .pred 	%p<11>;
	.reg .b32 	%r<29>;
	.reg .b32 	%f<30>;
	.reg .b64 	%rd<15>;

	ld.param.u64 	%rd7, [_Z16benchmark_globalPKfPfii_param_0];
	ld.param.u64 	%rd6, [_Z16benchmark_globalPKfPfii_param_1];
	ld.param.u32 	%r15, [_Z16benchmark_globalPKfPfii_param_2];
	ld.param.u32 	%r16, [_Z16benchmark_globalPKfPfii_param_3];
	cvta.to.global.u64 	%rd1, %rd7;
	mov.u32 	%r17, %ctaid.x;
	mov.u32 	%r18, %ntid.x;
	mov.u32 	%r19, %tid.x;
	mad.lo.s32 	%r1, %r17, %r18, %r19;
	mov.u32 	%r20, %nctaid.x;
	mul.lo.s32 	%r2, %r18, %r20;
	setp.lt.s32 	%p1, %r16, 1;
	mov.f32 	%f28, 0f00000000;
	@%p1 bra 	$L__BB0_10;
	add.s32 	%r3, %r1, %r2;
	max.s32 	%r22, %r15, %r3;
	setp.lt.s32 	%p2, %r3, %r15;
	selp.u32 	%r4, 1, 0, %p2;
	add.s32 	%r23, %r3, %r4;
	sub.s32 	%r5, %r22, %r23;
	mul.wide.s32 	%rd8, %r1, 4;
	add.s64 	%rd2, %rd1, %rd8;
	mul.wide.s32 	%rd3, %r2, 4;
	add.s64 	%rd4, %rd2, %rd3;
	add.s32 	%r6, %r3, %r2;
	add.s64 	%rd5, %rd4, %rd3;
	add.s32 	%r7, %r6, %r2;
	mov.f32 	%f28, 0f00000000;
	mov.b32 	%r26, 0;
	div.u32 	%r24, %r5, %r2;
	add.s32 	%r9, %r24, %r4;
$L__BB0_2:
	setp.ge.s32 	%p3, %r1, %r15;
	@%p3 bra 	$L__BB0_9;
	and.b32  	%r10, %r9, 3;
	setp.eq.s32 	%p4, %r10, 3;
	mov.u32 	%r27, %r1;
	@%p4 bra 	$L__BB0_7;
	ld.global.f32 	%f14, [%rd2];
	add.f32 	%f28, %f28, %f14;
	setp.eq.s32 	%p5, %r10, 0;
	mov.u32 	%r27, %r3;
	@%p5 bra 	$L__BB0_7;
	ld.global.f32 	%f15, [%rd4];
	add.f32 	%f28, %f28, %f15;
	setp.eq.s32 	%p6, %r10, 1;
	mov.u32 	%r27, %r6;
	@%p6 bra 	$L__BB0_7;
	ld.global.f32 	%f16, [%rd5];
	add.f32 	%f28, %f28, %f16;
	mov.u32 	%r27, %r7;
$L__BB0_7:
	setp.lt.u32 	%p7, %r9, 3;
	@%p7 bra 	$L__BB0_9;
$L__BB0_8:
	mul.wide.s32 	%rd9, %r27, 4;
	add.s64 	%rd10, %rd1, %rd9;
	ld.global.f32 	%f17, [%rd10];
	add.f32 	%f18, %f28, %f17;
	add.s64 	%rd11, %rd10, %rd3;
	ld.global.f32 	%f19, [%rd11];
	add.f32 	%f20, %f18, %f19;
	add.s64 	%rd12, %rd11, %rd3;
	ld.global.f32 	%f21, [%rd12];
	add.f32 	%f22, %f20, %f21;
	add.s64 	%rd13, %rd12, %rd3;
	ld.global.f32 	%f23, [%rd13];
	add.f32 	%f28, %f22, %f23;
	shl.b32 	%r25, %r2, 2;
	add.s32 	%r27, %r25, %r27;
	setp.lt.s32 	%p8, %r27, %r15;
	@%p8 bra 	$L__BB0_8;
$L__BB0_9:
	add.s32 	%r26, %r26, 1;
	setp.ne.s32 	%p9, %r26, %r16;
	@%p9 bra 	$L__BB0_2;
$L__BB0_10:
	setp.ne.s32 	%p10, %r1, 0;
	@%p10 bra 	$L__BB0_12;
	cvta.to.global.u64 	%rd14, %rd6;
	st.global.f32 	[%rd14], %f28;
$L__BB0_12:
	ret;

}
	// .globl	_Z16benchmark_sharedPKfPfii
.visible .entry _Z16benchmark_sharedPKfPfii(
	.param .u64 .ptr .align 1 _Z16benchmark_sharedPKfPfii_param_0,
	.param .u64 .ptr .align 1 _Z16benchmark_sharedPKfPfii_param_1,
	.param .u32 _Z16benchmark_sharedPKfPfii_param_2,
	.param .u32 _Z16benchmark_sharedPKfPfii_param_3
)
{
	.reg .pred 	%p<41>;
	.reg .b32 	%r<22>;
	.reg .b32 	%f<138>;
	.reg .b64 	%rd<7>;
	// demoted variable
	.shared .align 4 .b8 _ZZ16benchmark_sharedPKfPfiiE4smem[4096];
	ld.param.u64 	%rd1, [_Z16benchmark_sharedPKfPfii_param_0];
	ld.param.u64 	%rd2, [_Z16benchmark_sharedPKfPfii_param_1];
	ld.param.u32 	%r13, [_Z16benchmark_sharedPKfPfii_param_2];
	ld.param.u32 	%r14, [_Z16benchmark_sharedPKfPfii_param_3];
	mov.u32 	%r1, %tid.x;
	mov.u32 	%r15, %ctaid.x;
	mov.u32 	%r16, %ntid.x;
	mad.lo.s32 	%r2, %r15, %r16, %r1;
	setp.ge.s32 	%p1, %r2, %r13;
	shl.b32 	%r17, %r1, 2;
	mov.u32 	%r18, _ZZ16benchmark_sharedPKfPfiiE4smem;
	add.s32 	%r3, %r18, %r17;
	@%p1 bra 	$L__BB1_2;
	cvta.to.global.u64 	%rd3, %rd1;
	mul.wide.s32 	%rd4, %r2, 4;
	add.s64 	%rd5, %rd3, %rd4;
	ld.global.f32 	%f66, [%rd5];
	st.shared.f32 	[%r3], %f66;
$L__BB1_2:
	bar.sync 	0;
	setp.lt.s32 	%p2, %r14, 1;
	mov.f32 	%f103, 0f00000000;
	@%p2 bra 	$L__BB1_71;
	and.b32  	%r4, %r14, 15;
	setp.lt.u32 	%p3, %r14, 16;
	mov.f32 	%f103, 0f00000000;
	@%p3 bra 	$L__BB1_38;
	and.b32  	%r19, %r14, 2147483632;
	neg.s32 	%r20, %r19;
	mov.f32 	%f103, 0f00000000;
$L__BB1_5:
	.pragma "nounroll";
	setp.ge.s32 	%p4, %r1, %r13;
	@%p4 bra 	$L__BB1_7;
	ld.shared.f32 	%f71, [%r3];
	add.f32 	%f103, %f103, %f71;
$L__BB1_7:
	setp.ge.s32 	%p5, %r1, %r13;
	@%p5 bra 	$L__BB1_9;
	ld.shared.f32 	%f72, [%r3];
	add.f32 	%f103, %f103, %f72;
$L__BB1_9:
	setp.ge.s32 	%p6, %r1, %r13;
	@%p6 bra 	$L__BB1_11;
	ld.shared.f32 	%f73, [%r3];
	add.f32 	%f103, %f103, %f73;
$L__BB1_11:
	setp.ge.s32 	%p7, %r1, %r13;
	@%p7 bra 	$L__BB1_13;
	ld.shared.f32 	%f74, [%r3];
	add.f32 	%f103, %f103, %f74;
$L__BB1_13:
	setp.ge.s32 	%p8, %r1, %r13;
	@%p8 bra 	$L__BB1_15;
	ld.shared.f32 	%f75, [%r3];
	add.f32 	%f103, %f103, %f75;
$L__BB1_15:
	setp.ge.s32 	%p9, %r1, %r13;
	@%p9 bra 	$L__BB1_17;
	ld.shared.f32 	%f76, [%r3];
	add.f32 	%f103, %f103, %f76;
$L__BB1_17:
	setp.ge.s32 	%p10, %r1, %r13;
	@%p10 bra 	$L__BB1_19;
	ld.shared.f32 	%f77, [%r3];
	add.f32 	%f103, %f103, %f77;
$L__BB1_19:
	setp.ge.s32 	%p11, %r1, %r13;
	@%p11 bra 	$L__BB1_21;
	ld.shared.f32 	%f78, [%r3];
	add.f32 	%f103, %f103, %f78;
$L__BB1_21:
	setp.ge.s32 	%p12, %r1, %r13;
	@%p12 bra 	$L__BB1_23;
	ld.shared.f32 	%f79, [%r3];
	add.f32 	%f103, %f103, %f79;
$L__BB1_23:
	setp.ge.s32 	%p13, %r1, %r13;
	@%p13 bra 	$L__BB1_25;
	ld.shared.f32 	%f80, [%r3];
	add.f32 	%f103, %f103, %f80;
$L__BB1_25:
	setp.ge.s32 	%p14, %r1, %r13;
	@%p14 bra 	$L__BB1_27;
	ld.shared.f32 	%f81, [%r3];
	add.f32 	%f103, %f103, %f81;
$L__BB1_27:
	setp.ge.s32 	%p15, %r1, %r13;
	@%p15 bra 	$L__BB1_29;
	ld.shared.f32 	%f82, [%r3];
	add.f32 	%f103, %f103, %f82;
$L__BB1_29:
	setp.ge.s32 	%p16, %r1, %r13;
	@%p16 bra 	$L__BB1_31;
	ld.shared.f32 	%f83, [%r3];
	add.f32 	%f103, %f103, %f83;
$L__BB1_31:
	setp.ge.s32 	%p17, %r1, %r13;
	@%p17 bra 	$L__BB1_33;
	ld.shared.f32 	%f84, [%r3];
	add.f32 	%f103, %f103, %f84;
$L__BB1_33:
	setp.ge.s32 	%p18, %r1, %r13;
	@%p18 bra 	$L__BB1_35;
	ld.shared.f32 	%f85, [%r3];
	add.f32 	%f103, %f103, %f85;
$L__BB1_35:
	setp.ge.s32 	%p19, %r1, %r13;
	@%p19 bra 	$L__BB1_37;
	ld.shared.f32 	%f86, [%r3];
	add.f32 	%f103, %f103, %f86;
$L__BB1_37:
	add.s32 	%r20, %r20, 16;
	setp.ne.s32 	%p20, %r20, 0;
	@%p20 bra 	$L__BB1_5;
$L__BB1_38:
	setp.eq.s32 	%p21, %r4, 0;
	@%p21 bra 	$L__BB1_71;
	and.b32  	%r8, %r14, 7;
	setp.lt.u32 	%p22, %r4, 8;
	@%p22 bra 	$L__BB1_56;
	setp.ge.s32 	%p23, %r1, %r13;
	@%p23 bra 	$L__BB1_42;
	ld.shared.f32 	%f88, [%r3];
	add.f32 	%f103, %f103, %f88;
$L__BB1_42:
	setp.ge.s32 	%p24, %r1, %r13;
	@%p24 bra 	$L__BB1_44;
	ld.shared.f32 	%f89, [%r3];
	add.f32 	%f103, %f103, %f89;
$L__BB1_44:
	setp.ge.s32 	%p25, %r1, %r13;
	@%p25 bra 	$L__BB1_46;
	ld.shared.f32 	%f90, [%r3];
	add.f32 	%f103, %f103, %f90;
$L__BB1_46:
	setp.ge.s32 	%p26, %r1, %r13;
	@%p26 bra 	$L__BB1_48;
	ld.shared.f32 	%f91, [%r3];
	add.f32 	%f103, %f103, %f91;
$L__BB1_48:
	setp.ge.s32 	%p27, %r1, %r13;
	@%p27 bra 	$L__BB1_50;
	ld.shared.f32 	%f92, [%r3];
	add.f32 	%f103, %f103, %f92;
$L__BB1_50:
	setp.ge.s32 	%p28, %r1, %r13;
	@%p28 bra 	$L__BB1_52;
	ld.shared.f32 	%f93, [%r3];
	add.f32 	%f103, %f103, %f93;
$L__BB1_52:
	setp.ge.s32 	%p29, %r1, %r13;
	@%p29 bra 	$L__BB1_54;
	ld.shared.f32 	%f94, [%r3];
	add.f32 	%f103, %f103, %f94;
$L__BB1_54:
	setp.ge.s32 	%p30, %r1, %r13;
	@%p30 bra 	$L__BB1_56;
	ld.shared.f32 	%f95, [%r3];
	add.f32 	%f103, %f103, %f95;
$L__BB1_56:
	setp.eq.s32 	%p31, %r8, 0;
	@%p31 bra 	$L__BB1_71;
	and.b32  	%r9, %r14, 3;
	setp.lt.u32 	%p32, %r8, 4;
	@%p32 bra 	$L__BB1_66;
	setp.ge.s32 	%p33, %r1, %r13;
	@%p33 bra 	$L__BB1_60;
	ld.shared.f32 	%f97, [%r3];
	add.f32 	%f103, %f103, %f97;
$L__BB1_60:
	setp.ge.s32 	%p34, %r1, %r13;
	@%p34 bra 	$L__BB1_62;
	ld.shared.f32 	%f98, [%r3];
	add.f32 	%f103, %f103, %f98;
$L__BB1_62:
	setp.ge.s32 	%p35, %r1, %r13;
	@%p35 bra 	$L__BB1_64;
	ld.shared.f32 	%f99, [%r3];
	add.f32 	%f103, %f103, %f99;
$L__BB1_64:
	setp.ge.s32 	%p36, %r1, %r13;
	@%p36 bra 	$L__BB1_66;
	ld.shared.f32 	%f100, [%r3];
	add.f32 	%f103, %f103, %f100;
$L__BB1_66:
	setp.eq.s32 	%p37, %r9, 0;
	@%p37 bra 	$L__BB1_71;
	neg.s32 	%r21, %r9;
$L__BB1_68:
	.pragma "nounroll";
	setp.ge.s32 	%p38, %r1, %r13;
	@%p38 bra 	$L__BB1_70;
	ld.shared.f32 	%f101, [%r3];
	add.f32 	%f103, %f103, %f101;
$L__BB1_70:
	add.s32 	%r21, %r21, 1;
	setp.ne.s32 	%p39, %r21, 0;
	@%p39 bra 	$L__BB1_68;
$L__BB1_71:
	setp.ne.s32 	%p40, %r2, 0;
	@%p40 bra 	$L__BB1_73;
	cvta.to.global.u64 	%rd6, %rd2;
	st.global.f32 	[%rd6], %f103;
$L__BB1_73:
	ret;

}
	// .globl	_Z18benchmark_constantPfii
.visible .entry _Z18benchmark_constantPfii(
	.param .u64 .ptr .align 1 _Z18benchmark_constantPfii_param_0,
	.param .u32 _Z18benchmark_constantPfii_param_1,
	.param .u32 _Z18benchmark_constantPfii_param_2
)
{
	.reg .pred 	%p<7>;
	.reg .b32 	%r<17>;
	.reg .b32 	%f<21>;
	.reg .b64 	%rd<3>;

	ld.param.u64 	%rd1, [_Z18benchmark_constantPfii_param_0];
	ld.param.u32 	%r8, [_Z18benchmark_constantPfii_param_2];
	setp.lt.s32 	%p1, %r8, 1;
	mov.f32 	%f20, 0f00000000;
	@%p1 bra 	$L__BB2_7;
	ld.const.f32 	%f1, [d_const_data];
	and.b32  	%r1, %r8, 3;
	setp.lt.u32 	%p2, %r8, 4;
	mov.f32 	%f20, 0f00000000;
	@%p2 bra 	$L__BB2_4;
	and.b32  	%r9, %r8, 2147483644;
	neg.s32 	%r15, %r9;
	mov.f32 	%f20, 0f00000000;
$L__BB2_3:
	add.f32 	%f13, %f20, %f1;
	add.f32 	%f14, %f13, %f1;
	add.f32 	%f15, %f14, %f1;
	add.f32 	%f20, %f15, %f1;
	add.s32 	%r15, %r15, 4;
	setp.ne.s32 	%p3, %r15, 0;
	@%p3 bra 	$L__BB2_3;
$L__BB2_4:
	setp.eq.s32 	%p4, %r1, 0;
	@%p4 bra 	$L__BB2_7;
	neg.s32 	%r16, %r1;
$L__BB2_6:
	.pragma "nounroll";
	add.f32 	%f20, %f20, %f1;
	add.s32 	%r16, %r16, 1;
	setp.ne.s32 	%p5, %r16, 0;
	@%p5 bra 	$L__BB2_6;
$L__BB2_7:
	mov.u32 	%r10, %tid.x;
	neg.s32 	%r11, %r10;
	mov.u32 	%r12, %ntid.x;
	mov.u32 	%r13, %ctaid.x;
	mul.lo.s32 	%r14, %r13, %r12;
	setp.ne.s32 	%p6, %r14, %r11;
	@%p6 bra 	$L__BB2_9;
	cvta.to.global.u64 	%rd2, %rd1;
	st.global.f32 	[%rd2], %f20;
$L__BB2_9:
	ret;

}
	// .globl	_Z18benchmark_registerPfii
.visible .entry _Z18benchmark_registerPfii(
	.param .u64 .ptr .align 1 _Z18benchmark_registerPfii_param_0,
	.param .u32 _Z18benchmark_registerPfii_param_1,
	.param .u32 _Z18benchmark_registerPfii_param_2
)
{
	.reg .pred 	%p<7>;
	.reg .b32 	%r<16>;
	.reg .b32 	%f<21>;
	.reg .b64 	%rd<3>;

	ld.param.u64 	%rd1, [_Z18benchmark_registerPfii_param_0];
	ld.param.u32 	%r9, [_Z18benchmark_registerPfii_param_2];
	mov.u32 	%r10, %ctaid.x;
	mov.u32 	%r11, %ntid.x;
	mov.u32 	%r12, %tid.x;
	mad.lo.s32 	%r1, %r10, %r11, %r12;
	cvt.rn.f32.s32 	%f1, %r1;
	setp.lt.s32 	%p1, %r9, 1;
	mov.f32 	%f20, 0f00000000;
	@%p1 bra 	$L__BB3_7;
	and.b32  	%r2, %r9, 3;
	setp.lt.u32 	%p2, %r9, 4;
	mov.f32 	%f20, 0f00000000;
	@%p2 bra 	$L__BB3_4;
	and.b32  	%r13, %r9, 2147483644;
	neg.s32 	%r14, %r13;
	mov.f32 	%f20, 0f00000000;
$L__BB3_3:
	add.f32 	%f13, %f20, %f1;
	add.f32 	%f14, %f13, %f1;
	add.f32 	%f15, %f14, %f1;
	add.f32 	%f20, %f15, %f1;
	add.s32 	%r14, %r14, 4;
	setp.ne.s32 	%p3, %r14, 0;
	@%p3 bra 	$L__BB3_3;
$L__BB3_4:
	setp.eq.s32 	%p4, %r2, 0;
	@%p4 bra 	$L__BB3_7;
	neg.s32 	%r15, %r2;
$L__BB3_6:
	.pragma "nounroll";
	add.f32 	%f20, %f20, %f1;
	add.s32 	%r15, %r15, 1;
	setp.ne.s32 	%p5, %r15, 0;
	@%p5 bra 	$L__BB3_6;
$L__BB3_7:
	setp.ne.s32 	%p6, %r1, 0;
	@%p6 bra 	$L__BB3_9;
	cvta.to.global.u64 	%rd2, %rd1;
	st.global.f32 	[%rd2], %f20;
$L__BB3_9:
	ret;

}


// ===== COMPILED SASS (sm_100) =====

	.target	sm_100

	.elftype	@"ET_EXEC"


//--------------------- .note.nv.tkinfo           --------------------------
	.section	.note.nv.tkinfo,"",@"SHT_NOTE"
	.sectionflags	@"SHF_NOTE_NV_TKINFO"
	.tkinfo
        /*0018*/ 	.word	0x00000002
        /*0030*/ 	.string	""
        /*0030*/ 	.string	"ptxas"
        /*0030*/ 	.string	"Cuda compilation tools, release 13.0, V13.0.88"
        /*0030*/ 	.string	"Build cuda_13.0.r13.0/compiler.36424714_0"
        /*0030*/ 	.string	"-arch sm_100 -m 64 "



//--------------------- .note.nv.cuinfo           --------------------------
	.section	.note.nv.cuinfo,"",@"SHT_NOTE"
	.sectionflags	@"SHF_NOTE_NV_CUINFO"
        /*0018*/ 	.short	0x0002
        /*001a*/ 	.short	0x0064
        /*001c*/ 	.short	0x0082
	.zero		2


//--------------------- .nv.info                  --------------------------
	.section	.nv.info,"",@"SHT_CUDA_INFO"
	.align	4


	//----- nvinfo : EIATTR_REGCOUNT
	.align		4
        /*0000*/ 	.byte	0x04, 0x2f
        /*0002*/ 	.short	(.L_2 - .L_1)
	.align		4
.L_1:
        /*0004*/ 	.word	index@(_Z16benchmark_globalPKfPfii)
        /*0008*/ 	.word	0x00000019


	//----- nvinfo : EIATTR_FRAME_SIZE
	.align		4
.L_2:
        /*000c*/ 	.byte	0x04, 0x11
        /*000e*/ 	.short	(.L_4 - .L_3)
	.align		4
.L_3:
        /*0010*/ 	.word	index@(_Z16benchmark_globalPKfPfii)
        /*0014*/ 	.word	0x00000000


	//----- nvinfo : EIATTR_REGCOUNT
	.align		4
.L_4:
        /*0018*/ 	.byte	0x04, 0x2f
        /*001a*/ 	.short	(.L_6 - .L_5)
	.align		4
.L_5:
        /*001c*/ 	.word	index@(_Z16benchmark_sharedPKfPfii)
        /*0020*/ 	.word	0x0000001b


	//----- nvinfo : EIATTR_FRAME_SIZE
	.align		4
.L_6:
        /*0024*/ 	.byte	0x04, 0x11
        /*0026*/ 	.short	(.L_8 - .L_7)
	.align		4
.L_7:
        /*0028*/ 	.word	index@(_Z16benchmark_sharedPKfPfii)
        /*002c*/ 	.word	0x00000000


	//----- nvinfo : EIATTR_REGCOUNT
	.align		4
.L_8:
        /*0030*/ 	.byte	0x04, 0x2f
        /*0032*/ 	.short	(.L_10 - .L_9)
	.align		4
.L_9:
        /*0034*/ 	.word	index@(_Z18benchmark_constantPfii)
        /*0038*/ 	.word	0x00000008


	//----- nvinfo : EIATTR_FRAME_SIZE
	.align		4
.L_10:
        /*003c*/ 	.byte	0x04, 0x11
        /*003e*/ 	.short	(.L_12 - .L_11)
	.align		4
.L_11:
        /*0040*/ 	.word	index@(_Z18benchmark_constantPfii)
        /*0044*/ 	.word	0x00000000


	//----- nvinfo : EIATTR_REGCOUNT
	.align		4
.L_12:
        /*0048*/ 	.byte	0x04, 0x2f
        /*004a*/ 	.short	(.L_14 - .L_13)
	.align		4
.L_13:
        /*004c*/ 	.word	index@(_Z18benchmark_registerPfii)
        /*0050*/ 	.word	0x00000008


	//----- nvinfo : EIATTR_FRAME_SIZE
	.align		4
.L_14:
        /*0054*/ 	.byte	0x04, 0x11
        /*0056*/ 	.short	(.L_16 - .L_15)
	.align		4
.L_15:
        /*0058*/ 	.word	index@(_Z18benchmark_registerPfii)
        /*005c*/ 	.word	0x00000000


	//----- nvinfo : EIATTR_MIN_STACK_SIZE
	.align		4
.L_16:
        /*0060*/ 	.byte	0x04, 0x12
        /*0062*/ 	.short	(.L_18 - .L_17)
	.align		4
.L_17:
        /*0064*/ 	.word	index@(_Z18benchmark_registerPfii)
        /*0068*/ 	.word	0x00000000


	//----- nvinfo : EIATTR_MIN_STACK_SIZE
	.align		4
.L_18:
        /*006c*/ 	.byte	0x04, 0x12
        /*006e*/ 	.short	(.L_20 - .L_19)
	.align		4
.L_19:
        /*0070*/ 	.word	index@(_Z18benchmark_constantPfii)
        /*0074*/ 	.word	0x00000000


	//----- nvinfo : EIATTR_MIN_STACK_SIZE
	.align		4
.L_20:
        /*0078*/ 	.byte	0x04, 0x12
        /*007a*/ 	.short	(.L_22 - .L_21)
	.align		4
.L_21:
        /*007c*/ 	.word	index@(_Z16benchmark_sharedPKfPfii)
        /*0080*/ 	.word	0x00000000


	//----- nvinfo : EIATTR_MIN_STACK_SIZE
	.align		4
.L_22:
        /*0084*/ 	.byte	0x04, 0x12
        /*0086*/ 	.short	(.L_24 - .L_23)
	.align		4
.L_23:
        /*0088*/ 	.word	index@(_Z16benchmark_globalPKfPfii)
        /*008c*/ 	.word	0x00000000
.L_24:


//--------------------- .nv.compat                --------------------------
	.section	.nv.compat,"",@"SHT_CUDA_COMPAT_INFO"
	.align	4
        /*0000*/ 	.byte	0x02, 0x09, 0x00, 0x00, 0x02, 0x02, 0x01, 0x00, 0x02, 0x05, 0x05, 0x00, 0x03, 0x07, 0x01, 0x01
        /*0010*/ 	.byte	0x02, 0x03, 0x00, 0x00, 0x02, 0x06, 0x01, 0x00, 0x04, 0x0b, 0x08, 0x00, 0x09, 0x00, 0x00, 0x00
        /*0020*/ 	.byte	0x00, 0x00, 0x00, 0x00


//--------------------- .nv.info._Z18benchmark_registerPfii --------------------------
	.section	.nv.info._Z18benchmark_registerPfii,"",@"SHT_CUDA_INFO"
	.sectionflags	@""
	.align	4


	//----- nvinfo : EIATTR_CUDA_API_VERSION
	.align		4
        /*0000*/ 	.byte	0x04, 0x37
        /*0002*/ 	.short	(.L_26 - .L_25)
.L_25:
        /*0004*/ 	.word	0x00000082


	//----- nvinfo : EIATTR_KPARAM_INFO
	.align		4
.L_26:
        /*0008*/ 	.byte	0x04, 0x17
        /*000a*/ 	.short	(.L_28 - .L_27)
.L_27:
        /*000c*/ 	.word	0x00000000
        /*0010*/ 	.short	0x0002
        /*0012*/ 	.short	0x000c
        /*0014*/ 	.byte	0x00, 0xf0, 0x11, 0x00


	//----- nvinfo : EIATTR_KPARAM_INFO
	.align		4
.L_28:
        /*0018*/ 	.byte	0x04, 0x17
        /*001a*/ 	.short	(.L_30 - .L_29)
.L_29:
        /*001c*/ 	.word	0x00000000
        /*0020*/ 	.short	0x0001
        /*0022*/ 	.short	0x0008
        /*0024*/ 	.byte	0x00, 0xf0, 0x11, 0x00


	//----- nvinfo : EIATTR_KPARAM_INFO
	.align		4
.L_30:
        /*0028*/ 	.byte	0x04, 0x17
        /*002a*/ 	.short	(.L_32 - .L_31)
.L_31:
        /*002c*/ 	.word	0x00000000
        /*0030*/ 	.short	0x0000
        /*0032*/ 	.short	0x0000
        /*0034*/ 	.byte	0x00, 0xf5, 0x21, 0x00


	//----- nvinfo : EIATTR_SPARSE_MMA_MASK
	.align		4
.L_32:
        /*0038*/ 	.byte	0x03, 0x50
        /*003a*/ 	.short	0x0000


	//----- nvinfo : EIATTR_MAXREG_COUNT
	.align		4
        /*003c*/ 	.byte	0x03, 0x1b
        /*003e*/ 	.short	0x00ff


	//----- nvinfo : EIATTR_MERCURY_ISA_VERSION
	.align		4
        /*0040*/ 	.byte	0x03, 0x5f
        /*0042*/ 	.short	0x0101


	//----- nvinfo : EIATTR_VRC_CTA_INIT_COUNT
	.align		4
        /*0044*/ 	.byte	0x02, 0x4a
	.zero		1
	.zero		1


	//----- nvinfo : EIATTR_EXIT_INSTR_OFFSETS
	.align		4
        /*0048*/ 	.byte	0x04, 0x1c
        /*004a*/ 	.short	(.L_34 - .L_33)


	//   ....[0]....
.L_33:
        /*004c*/ 	.word	0x00000490


	//   ....[1]....
        /*0050*/ 	.word	0x000004d0


	//----- nvinfo : EIATTR_CBANK_PARAM_SIZE
	.align		4
.L_34:
        /*0054*/ 	.byte	0x03, 0x19
        /*0056*/ 	.short	0x0010


	//----- nvinfo : EIATTR_PARAM_CBANK
	.align		4
        /*0058*/ 	.byte	0x04, 0x0a
        /*005a*/ 	.short	(.L_36 - .L_35)
	.align		4
.L_35:
        /*005c*/ 	.word	index@(.nv.constant0._Z18benchmark_registerPfii)
        /*0060*/ 	.short	0x0380
        /*0062*/ 	.short	0x0010


	//----- nvinfo : EIATTR_SW_WAR
	.align		4
.L_36:
        /*0064*/ 	.byte	0x04, 0x36
        /*0066*/ 	.short	(.L_38 - .L_37)
.L_37:
        /*0068*/ 	.word	0x00000008
.L_38:


//--------------------- .nv.info._Z18benchmark_constantPfii --------------------------
	.section	.nv.info._Z18benchmark_constantPfii,"",@"SHT_CUDA_INFO"
	.sectionflags	@""
	.align	4


	//----- nvinfo : EIATTR_CUDA_API_VERSION
	.align		4
        /*0000*/ 	.byte	0x04, 0x37
        /*0002*/ 	.short	(.L_40 - .L_39)
.L_39:
        /*0004*/ 	.word	0x00000082


	//----- nvinfo : EIATTR_KPARAM_INFO
	.align		4
.L_40:
        /*0008*/ 	.byte	0x04, 0x17
        /*000a*/ 	.short	(.L_42 - .L_41)
.L_41:
        /*000c*/ 	.word	0x00000000
        /*0010*/ 	.short	0x0002
        /*0012*/ 	.short	0x000c
        /*0014*/ 	.byte	0x00, 0xf0, 0x11, 0x00


	//----- nvinfo : EIATTR_KPARAM_INFO
	.align		4
.L_42:
        /*0018*/ 	.byte	0x04, 0x17
        /*001a*/ 	.short	(.L_44 - .L_43)
.L_43:
        /*001c*/ 	.word	0x00000000
        /*0020*/ 	.short	0x0001
        /*0022*/ 	.short	0x0008
        /*0024*/ 	.byte	0x00, 0xf0, 0x11, 0x00


	//----- nvinfo : EIATTR_KPARAM_INFO
	.align		4
.L_44:
        /*0028*/ 	.byte	0x04, 0x17
        /*002a*/ 	.short	(.L_46 - .L_45)
.L_45:
        /*002c*/ 	.word	0x00000000
        /*0030*/ 	.short	0x0000
        /*0032*/ 	.short	0x0000
        /*0034*/ 	.byte	0x00, 0xf5, 0x21, 0x00


	//----- nvinfo : EIATTR_SPARSE_MMA_MASK
	.align		4
.L_46:
        /*0038*/ 	.byte	0x03, 0x50
        /*003a*/ 	.short	0x0000


	//----- nvinfo : EIATTR_MAXREG_COUNT
	.align		4
        /*003c*/ 	.byte	0x03, 0x1b
        /*003e*/ 	.short	0x00ff


	//----- nvinfo : EIATTR_MERCURY_ISA_VERSION
	.align		4
        /*0040*/ 	.byte	0x03, 0x5f
        /*0042*/ 	.short	0x0101


	//----- nvinfo : EIATTR_VRC_CTA_INIT_COUNT
	.align		4
        /*0044*/ 	.byte	0x02, 0x4a
	.zero		1
	.zero		1


	//----- nvinfo : EIATTR_EXIT_INSTR_OFFSETS
	.align		4
        /*0048*/ 	.byte	0x04, 0x1c
        /*004a*/ 	.short	(.L_48 - .L_47)


	//   ....[0]....
.L_47:
        /*004c*/ 	.word	0x000004e0


	//   ....[1]....
        /*0050*/ 	.word	0x00000520


	//----- nvinfo : EIATTR_CBANK_PARAM_SIZE
	.align		4
.L_48:
        /*0054*/ 	.byte	0x03, 0x19
        /*0056*/ 	.short	0x0010


	//----- nvinfo : EIATTR_PARAM_CBANK
	.align		4
        /*0058*/ 	.byte	0x04, 0x0a
        /*005a*/ 	.short	(.L_50 - .L_49)
	.align		4
.L_49:
        /*005c*/ 	.word	index@(.nv.constant0._Z18benchmark_constantPfii)
        /*0060*/ 	.short	0x0380
        /*0062*/ 	.short	0x0010


	//----- nvinfo : EIATTR_SW_WAR
	.align		4
.L_50:
        /*0064*/ 	.byte	0x04, 0x36
        /*0066*/ 	.short	(.L_52 - .L_51)
.L_51:
        /*0068*/ 	.word	0x00000008
.L_52:


//--------------------- .nv.info._Z16benchmark_sharedPKfPfii --------------------------
	.section	.nv.info._Z16benchmark_sharedPKfPfii,"",@"SHT_CUDA_INFO"
	.sectionflags	@""
	.align	4


	//----- nvinfo : EIATTR_CUDA_API_VERSION
	.align		4
        /*0000*/ 	.byte	0x04, 0x37
        /*0002*/ 	.short	(.L_54 - .L_53)
.L_53:
        /*0004*/ 	.word	0x00000082


	//----- nvinfo : EIATTR_KPARAM_INFO
	.align		4
.L_54:
        /*0008*/ 	.byte	0x04, 0x17
        /*000a*/ 	.short	(.L_56 - .L_55)
.L_55:
        /*000c*/ 	.word	0x00000000
        /*0010*/ 	.short	0x0003
        /*0012*/ 	.short	0x0014
        /*0014*/ 	.byte	0x00, 0xf0, 0x11, 0x00


	//----- nvinfo : EIATTR_KPARAM_INFO
	.align		4
.L_56:
        /*0018*/ 	.byte	0x04, 0x17
        /*001a*/ 	.short	(.L_58 - .L_57)
.L_57:
        /*001c*/ 	.word	0x00000000
        /*0020*/ 	.short	0x0002
        /*0022*/ 	.short	0x0010
        /*0024*/ 	.byte	0x00, 0xf0, 0x11, 0x00


	//----- nvinfo : EIATTR_KPARAM_INFO
	.align		4
.L_58:
        /*0028*/ 	.byte	0x04, 0x17
        /*002a*/ 	.short	(.L_60 - .L_59)
.L_59:
        /*002c*/ 	.word	0x00000000
        /*0030*/ 	.short	0x0001
        /*0032*/ 	.short	0x0008
        /*0034*/ 	.byte	0x00, 0xf5, 0x21, 0x00


	//----- nvinfo : EIATTR_KPARAM_INFO
	.align		4
.L_60:
        /*0038*/ 	.byte	0x04, 0x17
        /*003a*/ 	.short	(.L_62 - .L_61)
.L_61:
        /*003c*/ 	.word	0x00000000
        /*0040*/ 	.short	0x0000
        /*0042*/ 	.short	0x0000
        /*0044*/ 	.byte	0x00, 0xf5, 0x21, 0x00


	//----- nvinfo : EIATTR_SPARSE_MMA_MASK
	.align		4
.L_62:
        /*0048*/ 	.byte	0x03, 0x50
        /*004a*/ 	.short	0x0000


	//----- nvinfo : EIATTR_MAXREG_COUNT
	.align		4
        /*004c*/ 	.byte	0x03, 0x1b
        /*004e*/ 	.short	0x00ff


	//----- nvinfo : EIATTR_NUM_BARRIERS
	.align		4
        /*0050*/ 	.byte	0x02, 0x4c
        /*0052*/ 	.byte	0x01
	.zero		1


	//----- nvinfo : EIATTR_MERCURY_ISA_VERSION
	.align		4
        /*0054*/ 	.byte	0x03, 0x5f
        /*0056*/ 	.short	0x0101


	//----- nvinfo : EIATTR_VRC_CTA_INIT_COUNT
	.align		4
        /*0058*/ 	.byte	0x02, 0x4a
	.zero		1
	.zero		1


	//----- nvinfo : EIATTR_EXIT_INSTR_OFFSETS
	.align		4
        /*005c*/ 	.byte	0x04, 0x1c
        /*005e*/ 	.short	(.L_64 - .L_63)


	//   ....[0]....
.L_63:
        /*0060*/ 	.word	0x00000780


	//   ....[1]....
        /*0064*/ 	.word	0x000007b0


	//----- nvinfo : EIATTR_CRS_STACK_SIZE
	.align		4
.L_64:
        /*0068*/ 	.byte	0x04, 0x1e
        /*006a*/ 	.short	(.L_66 - .L_65)
.L_65:
        /*006c*/ 	.word	0x00000000


	//----- nvinfo : EIATTR_CBANK_PARAM_SIZE
	.align		4
.L_66:
        /*0070*/ 	.byte	0x03, 0x19
        /*0072*/ 	.short	0x0018


	//----- nvinfo : EIATTR_PARAM_CBANK
	.align		4
        /*0074*/ 	.byte	0x04, 0x0a
        /*0076*/ 	.short	(.L_68 - .L_67)
	.align		4
.L_67:
        /*0078*/ 	.word	index@(.nv.constant0._Z16benchmark_sharedPKfPfii)
        /*007c*/ 	.short	0x0380
        /*007e*/ 	.short	0x0018


	//----- nvinfo : EIATTR_SW_WAR
	.align		4
.L_68:
        /*0080*/ 	.byte	0x04, 0x36
        /*0082*/ 	.short	(.L_70 - .L_69)
.L_69:
        /*0084*/ 	.word	0x00000008
.L_70:


//--------------------- .nv.info._Z16benchmark_globalPKfPfii --------------------------
	.section	.nv.info._Z16benchmark_globalPKfPfii,"",@"SHT_CUDA_INFO"
	.sectionflags	@""
	.align	4


	//----- nvinfo : EIATTR_CUDA_API_VERSION
	.align		4
        /*0000*/ 	.byte	0x04, 0x37
        /*0002*/ 	.short	(.L_72 - .L_71)
.L_71:
        /*0004*/ 	.word	0x00000082


	//----- nvinfo : EIATTR_KPARAM_INFO
	.align		4
.L_72:
        /*0008*/ 	.byte	0x04, 0x17
        /*000a*/ 	.short	(.L_74 - .L_73)
.L_73:
        /*000c*/ 	.word	0x00000000
        /*0010*/ 	.short	0x0003
        /*0012*/ 	.short	0x0014
        /*0014*/ 	.byte	0x00, 0xf0, 0x11, 0x00


	//----- nvinfo : EIATTR_KPARAM_INFO
	.align		4
.L_74:
        /*0018*/ 	.byte	0x04, 0x17
        /*001a*/ 	.short	(.L_76 - .L_75)
.L_75:
        /*001c*/ 	.word	0x00000000
        /*0020*/ 	.short	0x0002
        /*0022*/ 	.short	0x0010
        /*0024*/ 	.byte	0x00, 0xf0, 0x11, 0x00


	//----- nvinfo : EIATTR_KPARAM_INFO
	.align		4
.L_76:
        /*0028*/ 	.byte	0x04, 0x17
        /*002a*/ 	.short	(.L_78 - .L_77)
.L_77:
        /*002c*/ 	.word	0x00000000
        /*0030*/ 	.short	0x0001
        /*0032*/ 	.short	0x0008
        /*0034*/ 	.byte	0x00, 0xf5, 0x21, 0x00


	//----- nvinfo : EIATTR_KPARAM_INFO
	.align		4
.L_78:
        /*0038*/ 	.byte	0x04, 0x17
        /*003a*/ 	.short	(.L_80 - .L_79)
.L_79:
        /*003c*/ 	.word	0x00000000
        /*0040*/ 	.short	0x0000
        /*0042*/ 	.short	0x0000
        /*0044*/ 	.byte	0x00, 0xf5, 0x21, 0x00


	//----- nvinfo : EIATTR_SPARSE_MMA_MASK
	.align		4
.L_80:
        /*0048*/ 	.byte	0x03, 0x50
        /*004a*/ 	.short	0x0000


	//----- nvinfo : EIATTR_MAXREG_COUNT
	.align		4
        /*004c*/ 	.byte	0x03, 0x1b
        /*004e*/ 	.short	0x00ff


	//----- nvinfo : EIATTR_MERCURY_ISA_VERSION
	.align		4
        /*0050*/ 	.byte	0x03, 0x5f
        /*0052*/ 	.short	0x0101


	//----- nvinfo : EIATTR_VRC_CTA_INIT_COUNT
	.align		4
        /*0054*/ 	.byte	0x02, 0x4a
	.zero		1
	.zero		1


	//----- nvinfo : EIATTR_EXIT_INSTR_OFFSETS
	.align		4
        /*0058*/ 	.byte	0x04, 0x1c
        /*005a*/ 	.short	(.L_82 - .L_81)


	//   ....[0]....
.L_81:
        /*005c*/ 	.word	0x000005a0


	//   ....[1]....
        /*0060*/ 	.word	0x000005d0


	//----- nvinfo : EIATTR_CRS_STACK_SIZE
	.align		4
.L_82:
        /*0064*/ 	.byte	0x04, 0x1e
        /*0066*/ 	.short	(.L_84 - .L_83)
.L_83:
        /*0068*/ 	.word	0x00000000


	//----- nvinfo : EIATTR_CBANK_PARAM_SIZE
	.align		4
.L_84:
        /*006c*/ 	.byte	0x03, 0x19
        /*006e*/ 	.short	0x0018


	//----- nvinfo : EIATTR_PARAM_CBANK
	.align		4
        /*0070*/ 	.byte	0x04, 0x0a
        /*0072*/ 	.short	(.L_86 - .L_85)
	.align		4
.L_85:
        /*0074*/ 	.word	index@(.nv.constant0._Z16benchmark_globalPKfPfii)
        /*0078*/ 	.short	0x0380
        /*007a*/ 	.short	0x0018


	//----- nvinfo : EIATTR_SW_WAR
	.align		4
.L_86:
        /*007c*/ 	.byte	0x04, 0x36
        /*007e*/ 	.short	(.L_88 - .L_87)
.L_87:
        /*0080*/ 	.word	0x00000008
.L_88:


//--------------------- .nv.callgraph             --------------------------
	.section	.nv.callgraph,"",@"SHT_CUDA_CALLGRAPH"
	.align	4
	.sectionentsize	8
	.align		4
        /*0000*/ 	.word	0x00000000
	.align		4
        /*0004*/ 	.word	0xffffffff
	.align		4
        /*0008*/ 	.word	0x00000000
	.align		4
        /*000c*/ 	.word	0xfffffffe
	.align		4
        /*0010*/ 	.word	0x00000000
	.align		4
        /*0014*/ 	.word	0xfffffffd
	.align		4
        /*0018*/ 	.word	0x00000000
	.align		4
        /*001c*/ 	.word	0xfffffffc


//--------------------- .nv.constant3             --------------------------
	.section	.nv.constant3,"a",@progbits
	.align	4
.nv.constant3:
	.type		d_const_data,@object
	.size		d_const_data,(.L_0 - d_const_data)
d_const_data:
	.zero		4096
.L_0:


//--------------------- .text._Z18benchmark_registerPfii --------------------------
	.section	.text._Z18benchmark_registerPfii,"ax",@progbits
	.align	128
        .global         _Z18benchmark_registerPfii
        .type           _Z18benchmark_registerPfii,@function
        .size           _Z18benchmark_registerPfii,(.L_x_36 - _Z18benchmark_registerPfii)
        .other          _Z18benchmark_registerPfii,@"STO_CUDA_ENTRY STV_DEFAULT"
_Z18benchmark_registerPfii:
.text._Z18benchmark_registerPfii:
[----:B------:R-:W-:Y:S01]  /*0000*/  LDC R1, c[0x0][0x37c] ;  /* 0x0000df00ff017b82 */ /* 0x000fe20000000800 */
[----:B------:R-:W0:Y:S01]  /*0010*/  S2R R3, SR_TID.X ;  /* 0x0000000000037919 */ /* 0x000e220000002100 */
[----:B------:R-:W1:Y:S06]  /*0020*/  LDCU UR5, c[0x0][0x38c] ;  /* 0x00007180ff0577ac */ /* 0x000e6c0008000800 */
[----:B------:R-:W0:Y:S01]  /*0030*/  S2UR UR4, SR_CTAID.X ;  /* 0x00000000000479c3 */ /* 0x000e220000002500 */
[----:B------:R-:W-:-:S07]  /*0040*/  HFMA2 R5, -RZ, RZ, 0, 0 ;  /* 0x00000000ff057431 */ /* 0x000fce00000001ff */
[----:B------:R-:W0:Y:S01]  /*0050*/  LDC R0, c[0x0][0x360] ;  /* 0x0000d800ff007b82 */ /* 0x000e220000000800 */
[----:B-1----:R-:W-:Y:S01]  /*0060*/  UISETP.GE.AND UP0, UPT, UR5, 0x1, UPT ;  /* 0x000000010500788c */ /* 0x002fe2000bf06270 */
[----:B0-----:R-:W-:-:S08]  /*0070*/  IMAD R0, R0, UR4, R3 ;  /* 0x0000000400007c24 */ /* 0x001fd0000f8e0203 */
[----:B------:R-:W-:Y:S05]  /*0080*/  BRA.U !UP0, `(.L_x_0) ;  /* 0x0000000108fc7547 */ /* 0x000fea000b800000 */
[----:B------:R-:W-:Y:S01]  /*0090*/  UISETP.GE.U32.AND UP0, UPT, UR5, 0x4, UPT ;  /* 0x000000040500788c */ /* 0x000fe2000bf06070 */
[----:B------:R-:W-:Y:S01]  /*00a0*/  I2FP.F32.S32 R2, R0 ;  /* 0x0000000000027245 */ /* 0x000fe20000201400 */
[----:B------:R-:W-:Y:S01]  /*00b0*/  ULOP3.LUT UR4, UR5, 0x3, URZ, 0xc0, !UPT ;  /* 0x0000000305047892 */ /* 0x000fe2000f8ec0ff */
[----:B------:R-:W-:-:S06]  /*00c0*/  MOV R5, RZ ;  /* 0x000000ff00057202 */ /* 0x000fcc0000000f00 */
[----:B------:R-:W-:Y:S05]  /*00d0*/  BRA.U !UP0, `(.L_x_1) ;  /* 0x0000000108cc7547 */ /* 0x000fea000b800000 */
[----:B------:R-:W-:Y:S01]  /*00e0*/  ULOP3.LUT UR5, UR5, 0x7ffffffc, URZ, 0xc0, !UPT ;  /* 0x7ffffffc05057892 */ /* 0x000fe2000f8ec0ff */
[----:B------:R-:W-:-:S03]  /*00f0*/  MOV R5, RZ ;  /* 0x000000ff00057202 */ /* 0x000fc60000000f00 */
[----:B------:R-:W-:-:S04]  /*0100*/  UIADD3 UR5, UPT, UPT, -UR5, URZ, URZ ;  /* 0x000000ff05057290 */ /* 0x000fc8000fffe1ff */
[----:B------:R-:W-:-:S09]  /*0110*/  UISETP.GE.AND UP0, UPT, UR5, URZ, UPT ;  /* 0x000000ff0500728c */ /* 0x000fd2000bf06270 */
[----:B------:R-:W-:Y:S05]  /*0120*/  BRA.U UP0, `(.L_x_2) ;  /* 0x00000001009c7547 */ /* 0x000fea000b800000 */
[----:B------:R-:W-:Y:S02]  /*0130*/  UIADD3 UR6, UPT, UPT, -UR5, URZ, URZ ;  /* 0x000000ff05067290 */ /* 0x000fe4000fffe1ff */
[----:B------:R-:W-:Y:S02]  /*0140*/  UPLOP3.LUT UP0, UPT, UPT, UPT, UPT, 0x80, 0x8 ;  /* 0x000000000008789c */ /* 0x000fe40003f0f070 */
[----:B------:R-:W-:-:S09]  /*0150*/  UISETP.GT.AND UP1, UPT, UR6, 0xc, UPT ;  /* 0x0000000c0600788c */ /* 0x000fd2000bf24270 */
[----:B------:R-:W-:Y:S05]  /*0160*/  BRA.U !UP1, `(.L_x_3) ;  /* 0x0000000109507547 */ /* 0x000fea000b800000 */
[----:B------:R-:W-:-:S11]  /*0170*/  UPLOP3.LUT UP0, UPT, UPT, UPT, UPT, 0x40, 0x4 ;  /* 0x000000000004789c */ /* 0x000fd60003f0e870 */
.L_x_4:
[----:B------:R-:W-:Y:S01]  /*0180*/  FADD R5, R2, R5 ;  /* 0x0000000502057221 */ /* 0x000fe20000000000 */
[----:B------:R-:W-:-:S03]  /*0190*/  UIADD3 UR5, UPT, UPT, UR5, 0x10, URZ ;  /* 0x0000001005057890 */ /* 0x000fc6000fffe0ff */
[----:B------:R-:W-:Y:S01]  /*01a0*/  FADD R5, R2, R5 ;  /* 0x0000000502057221 */ /* 0x000fe20000000000 */
[----:B------:R-:W-:-:S03]  /*01b0*/  UISETP.GE.AND UP1, UPT, UR5, -0xc, UPT ;  /* 0xfffffff40500788c */ /* 0x000fc6000bf26270 */
[----:B------:R-:W-:-:S04]  /*01c0*/  FADD R5, R2, R5 ;  /* 0x0000000502057221 */ /* 0x000fc80000000000 */
        /* <DEDUP_REMOVED lines=12> */
[----:B------:R-:W-:Y:S01]  /*0290*/  FADD R5, R2, R5 ;  /* 0x0000000502057221 */ /* 0x000fe20000000000 */
[----:B------:R-:W-:Y:S06]  /*02a0*/  BRA.U !UP1, `(.L_x_4) ;  /* 0xfffffffd09b47547 */ /* 0x000fec000b83ffff */
.L_x_3:
[----:B------:R-:W-:-:S04]  /*02b0*/  UIADD3 UR6, UPT, UPT, -UR5, URZ, URZ ;  /* 0x000000ff05067290 */ /* 0x000fc8000fffe1ff */
[----:B------:R-:W-:-:S09]  /*02c0*/  UISETP.GT.AND UP1, UPT, UR6, 0x4, UPT ;  /* 0x000000040600788c */ /* 0x000fd2000bf24270 */
[----:B------:R-:W-:Y:S05]  /*02d0*/  BRA.U !UP1, `(.L_x_5) ;  /* 0x0000000109287547 */ /* 0x000fea000b800000 */
[C---:B------:R-:W-:Y:S01]  /*02e0*/  FADD R5, R2.reuse, R5 ;  /* 0x0000000502057221 */ /* 0x040fe20000000000 */
[----:B------:R-:W-:Y:S02]  /*02f0*/  UPLOP3.LUT UP0, UPT, UPT, UPT, UPT, 0x40, 0x4 ;  /* 0x000000000004789c */ /* 0x000fe40003f0e870 */
[----:B------:R-:W-:Y:S01]  /*0300*/  UIADD3 UR5, UPT, UPT, UR5, 0x8, URZ ;  /* 0x0000000805057890 */ /* 0x000fe2000fffe0ff */
[----:B------:R-:W-:-:S04]  /*0310*/  FADD R5, R2, R5 ;  /* 0x0000000502057221 */ /* 0x000fc80000000000 */
[----:B------:R-:W-:-:S04]  /*0320*/  FADD R5, R2, R5 ;  /* 0x0000000502057221 */ /* 0x000fc80000000000 */
[----:B------:R-:W-:-:S04]  /*0330*/  FADD R5, R2, R5 ;  /* 0x0000000502057221 */ /* 0x000fc80000000000 */
[----:B------:R-:W-:-:S04]  /*0340*/  FADD R5, R2, R5 ;  /* 0x0000000502057221 */ /* 0x000fc80000000000 */
[----:B------:R-:W-:-:S04]  /*0350*/  FADD R5, R2, R5 ;  /* 0x0000000502057221 */ /* 0x000fc80000000000 */
[----:B------:R-:W-:-:S04]  /*0360*/  FADD R5, R2, R5 ;  /* 0x0000000502057221 */ /* 0x000fc80000000000 */
[----:B------:R-:W-:-:S07]  /*0370*/  FADD R5, R2, R5 ;  /* 0x0000000502057221 */ /* 0x000fce0000000000 */
.L_x_5:
[----:B------:R-:W-:-:S09]  /*0380*/  UISETP.NE.OR UP0, UPT, UR5, URZ, UP0 ;  /* 0x000000ff0500728c */ /* 0x000fd20008705670 */
[----:B------:R-:W-:Y:S05]  /*0390*/  BRA.U !UP0, `(.L_x_1) ;  /* 0x00000001081c7547 */ /* 0x000fea000b800000 */
.L_x_2:
[----:B------:R-:W-:Y:S01]  /*03a0*/  UIADD3 UR5, UPT, UPT, UR5, 0x4, URZ ;  /* 0x0000000405057890 */ /* 0x000fe2000fffe0ff */
[----:B------:R-:W-:-:S03]  /*03b0*/  FADD R5, R2, R5 ;  /* 0x0000000502057221 */ /* 0x000fc60000000000 */
[----:B------:R-:W-:Y:S01]  /*03c0*/  UISETP.NE.AND UP0, UPT, UR5, URZ, UPT ;  /* 0x000000ff0500728c */ /* 0x000fe2000bf05270 */
[----:B------:R-:W-:-:S04]  /*03d0*/  FADD R5, R2, R5 ;  /* 0x0000000502057221 */ /* 0x000fc80000000000 */
[----:B------:R-:W-:-:S04]  /*03e0*/  FADD R5, R2, R5 ;  /* 0x0000000502057221 */ /* 0x000fc80000000000 */
[----:B------:R-:W-:Y:S01]  /*03f0*/  FADD R5, R2, R5 ;  /* 0x0000000502057221 */ /* 0x000fe20000000000 */
[----:B------:R-:W-:Y:S06]  /*0400*/  BRA.U UP0, `(.L_x_2) ;  /* 0xfffffffd00e47547 */ /* 0x000fec000b83ffff */
.L_x_1:
[----:B------:R-:W-:-:S09]  /*0410*/  UISETP.NE.AND UP0, UPT, UR4, URZ, UPT ;  /* 0x000000ff0400728c */ /* 0x000fd2000bf05270 */
[----:B------:R-:W-:Y:S05]  /*0420*/  BRA.U !UP0, `(.L_x_0) ;  /* 0x0000000108147547 */ /* 0x000fea000b800000 */
[----:B------:R-:W-:-:S12]  /*0430*/  UIADD3 UR4, UPT, UPT, -UR4, URZ, URZ ;  /* 0x000000ff04047290 */ /* 0x000fd8000fffe1ff */
.L_x_6:
[----:B------:R-:W-:Y:S01]  /*0440*/  UIADD3 UR4, UPT, UPT, UR4, 0x1, URZ ;  /* 0x0000000104047890 */ /* 0x000fe2000fffe0ff */
[----:B------:R-:W-:-:S03]  /*0450*/  FADD R5, R2, R5 ;  /* 0x0000000502057221 */ /* 0x000fc60000000000 */
[----:B------:R-:W-:-:S09]  /*0460*/  UISETP.NE.AND UP0, UPT, UR4, URZ, UPT ;  /* 0x000000ff0400728c */ /* 0x000fd2000bf05270 */
[----:B------:R-:W-:Y:S05]  /*0470*/  BRA.U UP0, `(.L_x_6) ;  /* 0xfffffffd00f07547 */ /* 0x000fea000b83ffff */
.L_x_0:
[----:B------:R-:W-:-:S13]  /*0480*/  ISETP.NE.AND P0, PT, R0, RZ, PT ;  /* 0x000000ff0000720c */ /* 0x000fda0003f05270 */
[----:B------:R-:W-:Y:S05]  /*0490*/  @P0 EXIT ;  /* 0x000000000000094d */ /* 0x000fea0003800000 */
[----:B------:R-:W0:Y:S01]  /*04a0*/  LDC.64 R2, c[0x0][0x380] ;  /* 0x0000e000ff027b82 */ /* 0x000e220000000a00 */
[----:B------:R-:W0:Y:S02]  /*04b0*/  LDCU.64 UR4, c[0x0][0x358] ;  /* 0x00006b00ff0477ac */ /* 0x000e240008000a00 */
[----:B0-----:R-:W-:Y:S01]  /*04c0*/  STG.E desc[UR4][R2.64], R5 ;  /* 0x0000000502007986 */ /* 0x001fe2000c101904 */
[----:B------:R-:W-:Y:S05]  /*04d0*/  EXIT ;  /* 0x000000000000794d */ /* 0x000fea0003800000 */
.L_x_7:
[----:B------:R-:W-:-:S00]  /*04e0*/  BRA `(.L_x_7) ;  /* 0xfffffffc00fc7947 */ /* 0x000fc0000383ffff */
[----:B------:R-:W-:-:S00]  /*04f0*/  NOP ;  /* 0x0000000000007918 */ /* 0x000fc00000000000 */
        /* <DEDUP_REMOVED lines=8> */
.L_x_36:


//--------------------- .text._Z18benchmark_constantPfii --------------------------
	.section	.text._Z18benchmark_constantPfii,"ax",@progbits
	.align	128
        .global         _Z18benchmark_constantPfii
        .type           _Z18benchmark_constantPfii,@function
        .size           _Z18benchmark_constantPfii,(.L_x_37 - _Z18benchmark_constantPfii)
        .other          _Z18benchmark_constantPfii,@"STO_CUDA_ENTRY STV_DEFAULT"
_Z18benchmark_constantPfii:
.text._Z18benchmark_constantPfii:
[----:B------:R-:W-:Y:S01]  /*0000*/  LDC R1, c[0x0][0x37c] ;  /* 0x0000df00ff017b82 */ /* 0x000fe20000000800 */
[----:B------:R-:W0:Y:S01]  /*0010*/  LDCU UR5, c[0x0][0x38c] ;  /* 0x00007180ff0577ac */ /* 0x000e220008000800 */
[----:B------:R-:W-:Y:S01]  /*0020*/  HFMA2 R5, -RZ, RZ, 0, 0 ;  /* 0x00000000ff057431 */ /* 0x000fe200000001ff */
[----:B0-----:R-:W-:-:S09]  /*0030*/  UISETP.GE.AND UP0, UPT, UR5, 0x1, UPT ;  /* 0x000000010500788c */ /* 0x001fd2000bf06270 */
[----:B------:R-:W-:Y:S05]  /*0040*/  BRA.U !UP0, `(.L_x_8) ;  /* 0x00000005080c7547 */ /* 0x000fea000b800000 */
[----:B------:R-:W-:Y:S01]  /*0050*/  UISETP.GE.U32.AND UP0, UPT, UR5, 0x4, UPT ;  /* 0x000000040500788c */ /* 0x000fe2000bf06070 */
[----:B------:R-:W-:Y:S01]  /*0060*/  MOV R5, RZ ;  /* 0x000000ff00057202 */ /* 0x000fe20000000f00 */
[----:B------:R-:W-:-:S07]  /*0070*/  ULOP3.LUT UR4, UR5, 0x3, URZ, 0xc0, !UPT ;  /* 0x0000000305047892 */ /* 0x000fce000f8ec0ff */
        /* <DEDUP_REMOVED lines=10> */
[----:B------:R-:W0:Y:S01]  /*0120*/  LDCU UR6, c[0x3][URZ] ;  /* 0x00c00000ff0677ac */ /* 0x000e220008000800 */
[----:B------:R-:W-:-:S11]  /*0130*/  UPLOP3.LUT UP0, UPT, UPT, UPT, UPT, 0x40, 0x4 ;  /* 0x000000000004789c */ /* 0x000fd60003f0e870 */
.L_x_12:
[----:B0-----:R-:W-:Y:S01]  /*0140*/  FADD R5, R5, UR6 ;  /* 0x0000000605057e21 */ /* 0x001fe20008000000 */
[----:B------:R-:W-:-:S03]  /*0150*/  UIADD3 UR5, UPT, UPT, UR5, 0x10, URZ ;  /* 0x0000001005057890 */ /* 0x000fc6000fffe0ff */
[----:B------:R-:W-:Y:S01]  /*0160*/  FADD R5, R5, UR6 ;  /* 0x0000000605057e21 */ /* 0x000fe20008000000 */
[----:B------:R-:W-:-:S03]  /*0170*/  UISETP.GE.AND UP1, UPT, UR5, -0xc, UPT ;  /* 0xfffffff40500788c */ /* 0x000fc6000bf26270 */
[----:B------:R-:W-:-:S04]  /*0180*/  FADD R5, R5, UR6 ;  /* 0x0000000605057e21 */ /* 0x000fc80008000000 */
        /* <DEDUP_REMOVED lines=12> */
[----:B------:R-:W-:Y:S01]  /*0250*/  FADD R5, R5, UR6 ;  /* 0x0000000605057e21 */ /* 0x000fe20008000000 */
[----:B------:R-:W-:Y:S06]  /*0260*/  BRA.U !UP1, `(.L_x_12) ;  /* 0xfffffffd09b47547 */ /* 0x000fec000b83ffff */
.L_x_11:
[----:B------:R-:W-:-:S04]  /*0270*/  UIADD3 UR6, UPT, UPT, -UR5, URZ, URZ ;  /* 0x000000ff05067290 */ /* 0x000fc8000fffe1ff */
[----:B------:R-:W-:-:S09]  /*0280*/  UISETP.GT.AND UP1, UPT, UR6, 0x4, UPT ;  /* 0x000000040600788c */ /* 0x000fd2000bf24270 */
[----:B------:R-:W-:Y:S05]  /*0290*/  BRA.U !UP1, `(.L_x_13) ;  /* 0x00000001092c7547 */ /* 0x000fea000b800000 */
[----:B------:R-:W0:Y:S01]  /*02a0*/  LDCU UR6, c[0x3][URZ] ;  /* 0x00c00000ff0677ac */ /* 0x000e220008000800 */
[----:B------:R-:W-:Y:S02]  /*02b0*/  UPLOP3.LUT UP0, UPT, UPT, UPT, UPT, 0x40, 0x4 ;  /* 0x000000000004789c */ /* 0x000fe40003f0e870 */
[----:B------:R-:W-:Y:S01]  /*02c0*/  UIADD3 UR5, UPT, UPT, UR5, 0x8, URZ ;  /* 0x0000000805057890 */ /* 0x000fe2000fffe0ff */
[----:B0-----:R-:W-:-:S04]  /*02d0*/  FADD R5, R5, UR6 ;  /* 0x0000000605057e21 */ /* 0x001fc80008000000 */
[----:B------:R-:W-:-:S04]  /*02e0*/  FADD R5, R5, UR6 ;  /* 0x0000000605057e21 */ /* 0x000fc80008000000 */
[----:B------:R-:W-:-:S04]  /*02f0*/  FADD R5, R5, UR6 ;  /* 0x0000000605057e21 */ /* 0x000fc80008000000 */
[----:B------:R-:W-:-:S04]  /*0300*/  FADD R5, R5, UR6 ;  /* 0x0000000605057e21 */ /* 0x000fc80008000000 */
[----:B------:R-:W-:-:S04]  /*0310*/  FADD R5, R5, UR6 ;  /* 0x0000000605057e21 */ /* 0x000fc80008000000 */
[----:B------:R-:W-:-:S04]  /*0320*/  FADD R5, R5, UR6 ;  /* 0x0000000605057e21 */ /* 0x000fc80008000000 */
[----:B------:R-:W-:-:S04]  /*0330*/  FADD R5, R5, UR6 ;  /* 0x0000000605057e21 */ /* 0x000fc80008000000 */
[----:B------:R-:W-:-:S07]  /*0340*/  FADD R5, R5, UR6 ;  /* 0x0000000605057e21 */ /* 0x000fce0008000000 */
.L_x_13:
[----:B------:R-:W-:-:S09]  /*0350*/  UISETP.NE.OR UP0, UPT, UR5, URZ, UP0 ;  /* 0x000000ff0500728c */ /* 0x000fd20008705670 */
[----:B------:R-:W-:Y:S05]  /*0360*/  BRA.U !UP0, `(.L_x_9) ;  /* 0x0000000108247547 */ /* 0x000fea000b800000 */
.L_x_10:
[----:B------:R-:W0:Y:S01]  /*0370*/  LDCU UR6, c[0x3][URZ] ;  /* 0x00c00000ff0677ac */ /* 0x000e220008000800 */
[----:B------:R-:W-:Y:S01]  /*0380*/  NOP ;  /* 0x0000000000007918 */ /* 0x000fe20000000000 */
.L_x_14:
[----:B------:R-:W-:Y:S01]  /*0390*/  UIADD3 UR5, UPT, UPT, UR5, 0x4, URZ ;  /* 0x0000000405057890 */ /* 0x000fe2000fffe0ff */
[----:B0-----:R-:W-:-:S03]  /*03a0*/  FADD R5, R5, UR6 ;  /* 0x0000000605057e21 */ /* 0x001fc60008000000 */
[----:B------:R-:W-:Y:S01]  /*03b0*/  UISETP.NE.AND UP0, UPT, UR5, URZ, UPT ;  /* 0x000000ff0500728c */ /* 0x000fe2000bf05270 */
[----:B------:R-:W-:-:S04]  /*03c0*/  FADD R5, R5, UR6 ;  /* 0x0000000605057e21 */ /* 0x000fc80008000000 */
[----:B------:R-:W-:-:S04]  /*03d0*/  FADD R5, R5, UR6 ;  /* 0x0000000605057e21 */ /* 0x000fc80008000000 */
[----:B------:R-:W-:Y:S01]  /*03e0*/  FADD R5, R5, UR6 ;  /* 0x0000000605057e21 */ /* 0x000fe20008000000 */
[----:B------:R-:W-:Y:S06]  /*03f0*/  BRA.U UP0, `(.L_x_14) ;  /* 0xfffffffd00e47547 */ /* 0x000fec000b83ffff */
.L_x_9:
[----:B------:R-:W-:-:S09]  /*0400*/  UISETP.NE.AND UP0, UPT, UR4, URZ, UPT ;  /* 0x000000ff0400728c */ /* 0x000fd2000bf05270 */
[----:B------:R-:W-:Y:S05]  /*0410*/  BRA.U !UP0, `(.L_x_8) ;  /* 0x0000000108187547 */ /* 0x000fea000b800000 */
[----:B------:R-:W0:Y:S01]  /*0420*/  LDCU UR5, c[0x3][URZ] ;  /* 0x00c00000ff0577ac */ /* 0x000e220008000800 */
[----:B------:R-:W-:-:S12]  /*0430*/  UIADD3 UR4, UPT, UPT, -UR4, URZ, URZ ;  /* 0x000000ff04047290 */ /* 0x000fd8000fffe1ff */
.L_x_15:
[----:B------:R-:W-:Y:S01]  /*0440*/  UIADD3 UR4, UPT, UPT, UR4, 0x1, URZ ;  /* 0x0000000104047890 */ /* 0x000fe2000fffe0ff */
[----:B0-----:R-:W-:-:S03]  /*0450*/  FADD R5, R5, UR5 ;  /* 0x0000000505057e21 */ /* 0x001fc60008000000 */
[----:B------:R-:W-:-:S09]  /*0460*/  UISETP.NE.AND UP0, UPT, UR4, URZ, UPT ;  /* 0x000000ff0400728c */ /* 0x000fd2000bf05270 */
[----:B------:R-:W-:Y:S05]  /*0470*/  BRA.U UP0, `(.L_x_15) ;  /* 0xfffffffd00f07547 */ /* 0x000fea000b83ffff */
.L_x_8:
[----:B------:R-:W0:Y:S01]  /*0480*/  S2R R0, SR_TID.X ;  /* 0x0000000000007919 */ /* 0x000e220000002100 */
[----:B------:R-:W1:Y:S01]  /*0490*/  S2UR UR5, SR_CTAID.X ;  /* 0x00000000000579c3 */ /* 0x000e620000002500 */
[----:B------:R-:W1:Y:S02]  /*04a0*/  LDCU UR4, c[0x0][0x360] ;  /* 0x00006c00ff0477ac */ /* 0x000e640008000800 */
[----:B-1----:R-:W-:Y:S01]  /*04b0*/  UIMAD UR4, UR4, UR5, URZ ;  /* 0x00000005040472a4 */ /* 0x002fe2000f8e02ff */
[----:B0-----:R-:W-:-:S05]  /*04c0*/  IADD3 R0, PT, PT, -R0, RZ, RZ ;  /* 0x000000ff00007210 */ /* 0x001fca0007ffe1ff */
[----:B------:R-:W-:-:S13]  /*04d0*/  ISETP.NE.AND P0, PT, R0, UR4, PT ;  /* 0x0000000400007c0c */ /* 0x000fda000bf05270 */
[----:B------:R-:W-:Y:S05]  /*04e0*/  @P0 EXIT ;  /* 0x000000000000094d */ /* 0x000fea0003800000 */
[----:B------:R-:W0:Y:S01]  /*04f0*/  LDC.64 R2, c[0x0][0x380] ;  /* 0x0000e000ff027b82 */ /* 0x000e220000000a00 */
[----:B------:R-:W0:Y:S02]  /*0500*/  LDCU.64 UR4, c[0x0][0x358] ;  /* 0x00006b00ff0477ac */ /* 0x000e240008000a00 */
[----:B0-----:R-:W-:Y:S01]  /*0510*/  STG.E desc[UR4][R2.64], R5 ;  /* 0x0000000502007986 */ /* 0x001fe2000c101904 */
[----:B------:R-:W-:Y:S05]  /*0520*/  EXIT ;  /* 0x000000000000794d */ /* 0x000fea0003800000 */
.L_x_16:
        /* <DEDUP_REMOVED lines=13> */
.L_x_37:


//--------------------- .text._Z16benchmark_sharedPKfPfii --------------------------
	.section	.text._Z16benchmark_sharedPKfPfii,"ax",@progbits
	.align	128
        .global         _Z16benchmark_sharedPKfPfii
        .type           _Z16benchmark_sharedPKfPfii,@function
        .size           _Z16benchmark_sharedPKfPfii,(.L_x_38 - _Z16benchmark_sharedPKfPfii)
        .other          _Z16benchmark_sharedPKfPfii,@"STO_CUDA_ENTRY STV_DEFAULT"
_Z16benchmark_sharedPKfPfii:
.text._Z16benchmark_sharedPKfPfii:
[----:B------:R-:W-:Y:S01]  /*0000*/  LDC R1, c[0x0][0x37c] ;  /* 0x0000df00ff017b82 */ /* 0x000fe20000000800 */
[----:B------:R-:W0:Y:S07]  /*0010*/  S2R R2, SR_TID.X ;  /* 0x0000000000027919 */ /* 0x000e2e0000002100 */
[----:B------:R-:W0:Y:S01]  /*0020*/  S2UR UR4, SR_CTAID.X ;  /* 0x00000000000479c3 */ /* 0x000e220000002500 */
[----:B------:R-:W1:Y:S01]  /*0030*/  LDCU UR6, c[0x0][0x390] ;  /* 0x00007200ff0677ac */ /* 0x000e620008000800 */
[----:B------:R-:W2:Y:S06]  /*0040*/  LDCU.64 UR8, c[0x0][0x358] ;  /* 0x00006b00ff0877ac */ /* 0x000eac0008000a00 */
[----:B------:R-:W0:Y:S02]  /*0050*/  LDC R3, c[0x0][0x360] ;  /* 0x0000d800ff037b82 */ /* 0x000e240000000800 */
[----:B0-----:R-:W-:-:S05]  /*0060*/  IMAD R0, R3, UR4, R2 ;  /* 0x0000000403007c24 */ /* 0x001fca000f8e0202 */
[----:B-1----:R-:W-:-:S13]  /*0070*/  ISETP.GE.AND P0, PT, R0, UR6, PT ;  /* 0x0000000600007c0c */ /* 0x002fda000bf06270 */
[----:B------:R-:W0:Y:S02]  /*0080*/  @!P0 LDC.64 R6, c[0x0][0x380] ;  /* 0x0000e000ff068b82 */ /* 0x000e240000000a00 */
[----:B0-----:R-:W-:-:S06]  /*0090*/  @!P0 IMAD.WIDE R6, R0, 0x4, R6 ;  /* 0x0000000400068825 */ /* 0x001fcc00078e0206 */
[----:B--2---:R-:W2:Y:S01]  /*00a0*/  @!P0 LDG.E R7, desc[UR8][R6.64] ;  /* 0x0000000806078981 */ /* 0x004ea2000c1e1900 */
[----:B------:R-:W0:Y:S01]  /*00b0*/  S2UR UR5, SR_CgaCtaId ;  /* 0x00000000000579c3 */ /* 0x000e220000008800 */
[----:B------:R-:W-:Y:S01]  /*00c0*/  UMOV UR4, 0x400 ;  /* 0x0000040000047882 */ /* 0x000fe20000000000 */
[----:B------:R-:W-:Y:S01]  /*00d0*/  HFMA2 R3, -RZ, RZ, 0, 0 ;  /* 0x00000000ff037431 */ /* 0x000fe200000001ff */
[----:B0-----:R-:W-:-:S06]  /*00e0*/  ULEA UR4, UR5, UR4, 0x18 ;  /* 0x0000000405047291 */ /* 0x001fcc000f8ec0ff */
[----:B------:R-:W-:-:S05]  /*00f0*/  LEA R4, R2, UR4, 0x2 ;  /* 0x0000000402047c11 */ /* 0x000fca000f8e10ff */
[----:B------:R-:W0:Y:S02]  /*0100*/  LDCU UR4, c[0x0][0x394] ;  /* 0x00007280ff0477ac */ /* 0x000e240008000800 */
[----:B0-----:R-:W-:Y:S01]  /*0110*/  UISETP.GE.AND UP0, UPT, UR4, 0x1, UPT ;  /* 0x000000010400788c */ /* 0x001fe2000bf06270 */
[----:B--2---:R0:W-:Y:S01]  /*0120*/  @!P0 STS [R4], R7 ;  /* 0x0000000704008388 */ /* 0x0041e20000000800 */
[----:B------:R-:W-:Y:S07]  /*0130*/  BAR.SYNC.DEFER_BLOCKING 0x0 ;  /* 0x0000000000007b1d */ /* 0x000fee0000010000 */
[----:B------:R-:W-:Y:S05]  /*0140*/  BRA.U !UP0, `(.L_x_17) ;  /* 0x0000000508887547 */ /* 0x000fea000b800000 */
[----:B------:R-:W-:Y:S01]  /*0150*/  UISETP.GE.U32.AND UP1, UPT, UR4, 0x10, UPT ;  /* 0x000000100400788c */ /* 0x000fe2000bf26070 */
[----:B------:R-:W-:Y:S01]  /*0160*/  MOV R3, RZ ;  /* 0x000000ff00037202 */ /* 0x000fe20000000f00 */
[----:B------:R-:W-:-:S04]  /*0170*/  ULOP3.LUT UR7, UR4, 0xf, URZ, 0xc0, !UPT ;  /* 0x0000000f04077892 */ /* 0x000fc8000f8ec0ff */
[----:B------:R-:W-:-:S03]  /*0180*/  UISETP.NE.AND UP0, UPT, UR7, URZ, UPT ;  /* 0x000000ff0700728c */ /* 0x000fc6000bf05270 */
[----:B------:R-:W-:Y:S08]  /*0190*/  BRA.U !UP1, `(.L_x_18) ;  /* 0x0000000109a87547 */ /* 0x000ff0000b800000 */
[----:B------:R-:W-:Y:S01]  /*01a0*/  ULOP3.LUT UR4, UR4, 0x7ffffff0, URZ, 0xc0, !UPT ;  /* 0x7ffffff004047892 */ /* 0x000fe2000f8ec0ff */
[----:B------:R-:W-:Y:S01]  /*01b0*/  ISETP.GE.AND P0, PT, R2, UR6, PT ;  /* 0x0000000602007c0c */ /* 0x000fe2000bf06270 */
[----:B------:R-:W1:Y:S01]  /*01c0*/  LDCU UR5, c[0x0][0x390] ;  /* 0x00007200ff0577ac */ /* 0x000e620008000800 */
[----:B------:R-:W-:Y:S01]  /*01d0*/  MOV R3, RZ ;  /* 0x000000ff00037202 */ /* 0x000fe20000000f00 */
[----:B------:R-:W-:-:S12]  /*01e0*/  UIADD3 UR4, UPT, UPT, -UR4, URZ, URZ ;  /* 0x000000ff04047290 */ /* 0x000fd8000fffe1ff */
.L_x_19:
[----:B------:R-:W2:Y:S01]  /*01f0*/  @!P0 LDS R6, [R4] ;  /* 0x0000000004068984 */ /* 0x000ea20000000800 */
[----:B-1----:R-:W-:Y:S01]  /*0200*/  UMOV UR6, UR5 ;  /* 0x0000000500067c82 */ /* 0x002fe20008000000 */
[----:B------:R-:W-:-:S04]  /*0210*/  UIADD3 UR4, UPT, UPT, UR4, 0x10, URZ ;  /* 0x0000001004047890 */ /* 0x000fc8000fffe0ff */
[----:B------:R-:W-:Y:S01]  /*0220*/  UISETP.NE.AND UP1, UPT, UR4, URZ, UPT ;  /* 0x000000ff0400728c */ /* 0x000fe2000bf25270 */
[----:B--2---:R-:W-:Y:S01]  /*0230*/  @!P0 FADD R3, R3, R6 ;  /* 0x0000000603038221 */ /* 0x004fe20000000000 */
[----:B------:R-:W-:-:S13]  /*0240*/  ISETP.GE.AND P0, PT, R2, UR6, PT ;  /* 0x0000000602007c0c */ /* 0x000fda000bf06270 */
[----:B------:R-:W1:Y:S04]  /*0250*/  @!P0 LDS R6, [R4] ;  /* 0x0000000004068984 */ /* 0x000e680000000800 */
[----:B------:R-:W2:Y:S04]  /*0260*/  @!P0 LDS R8, [R4] ;  /* 0x0000000004088984 */ /* 0x000ea80000000800 */
[----:B------:R-:W3:Y:S04]  /*0270*/  @!P0 LDS R10, [R4] ;  /* 0x00000000040a8984 */ /* 0x000ee80000000800 */
[----:B------:R-:W4:Y:S04]  /*0280*/  @!P0 LDS R12, [R4] ;  /* 0x00000000040c8984 */ /* 0x000f280000000800 */
[----:B------:R-:W5:Y:S04]  /*0290*/  @!P0 LDS R14, [R4] ;  /* 0x00000000040e8984 */ /* 0x000f680000000800 */
[----:B------:R-:W0:Y:S04]  /*02a0*/  @!P0 LDS R16, [R4] ;  /* 0x0000000004108984 */ /* 0x000e280000000800 */
[----:B------:R-:W0:Y:S04]  /*02b0*/  @!P0 LDS R18, [R4] ;  /* 0x0000000004128984 */ /* 0x000e280000000800 */
[----:B------:R-:W0:Y:S04]  /*02c0*/  @!P0 LDS R20, [R4] ;  /* 0x0000000004148984 */ /* 0x000e280000000800 */
[----:B------:R-:W0:Y:S04]  /*02d0*/  @!P0 LDS R22, [R4] ;  /* 0x0000000004168984 */ /* 0x000e280000000800 */
[----:B------:R-:W0:Y:S01]  /*02e0*/  @!P0 LDS R24, [R4] ;  /* 0x0000000004188984 */ /* 0x000e220000000800 */
[----:B-1----:R-:W-:-:S03]  /*02f0*/  @!P0 FADD R3, R3, R6 ;  /* 0x0000000603038221 */ /* 0x002fc60000000000 */
[----:B------:R-:W1:Y:S01]  /*0300*/  @!P0 LDS R6, [R4] ;  /* 0x0000000004068984 */ /* 0x000e620000000800 */
[----:B--2---:R-:W-:-:S03]  /*0310*/  @!P0 FADD R3, R3, R8 ;  /* 0x0000000803038221 */ /* 0x004fc60000000000 */
[----:B------:R-:W2:Y:S01]  /*0320*/  @!P0 LDS R8, [R4] ;  /* 0x0000000004088984 */ /* 0x000ea20000000800 */
[----:B---3--:R-:W-:-:S03]  /*0330*/  @!P0 FADD R3, R3, R10 ;  /* 0x0000000a03038221 */ /* 0x008fc60000000000 */
[----:B------:R-:W3:Y:S01]  /*0340*/  @!P0 LDS R10, [R4] ;  /* 0x00000000040a8984 */ /* 0x000ee20000000800 */
[----:B----4-:R-:W-:-:S03]  /*0350*/  @!P0 FADD R3, R3, R12 ;  /* 0x0000000c03038221 */ /* 0x010fc60000000000 */
[----:B------:R-:W4:Y:S01]  /*0360*/  @!P0 LDS R12, [R4] ;  /* 0x00000000040c8984 */ /* 0x000f220000000800 */
[----:B-----5:R-:W-:-:S03]  /*0370*/  @!P0 FADD R3, R3, R14 ;  /* 0x0000000e03038221 */ /* 0x020fc60000000000 */
[----:B------:R-:W5:Y:S01]  /*0380*/  @!P0 LDS R14, [R4] ;  /* 0x00000000040e8984 */ /* 0x000f620000000800 */
[----:B0-----:R-:W-:-:S04]  /*0390*/  @!P0 FADD R3, R3, R16 ;  /* 0x0000001003038221 */ /* 0x001fc80000000000 */
[----:B------:R-:W-:-:S04]  /*03a0*/  @!P0 FADD R3, R3, R18 ;  /* 0x0000001203038221 */ /* 0x000fc80000000000 */
[----:B------:R-:W-:-:S04]  /*03b0*/  @!P0 FADD R3, R3, R20 ;  /* 0x0000001403038221 */ /* 0x000fc80000000000 */
[----:B------:R-:W-:-:S04]  /*03c0*/  @!P0 FADD R3, R3, R22 ;  /* 0x0000001603038221 */ /* 0x000fc80000000000 */
[----:B------:R-:W-:-:S04]  /*03d0*/  @!P0 FADD R3, R3, R24 ;  /* 0x0000001803038221 */ /* 0x000fc80000000000 */
[----:B-1----:R-:W-:-:S04]  /*03e0*/  @!P0 FADD R3, R3, R6 ;  /* 0x0000000603038221 */ /* 0x002fc80000000000 */
[----:B--2---:R-:W-:-:S04]  /*03f0*/  @!P0 FADD R3, R3, R8 ;  /* 0x0000000803038221 */ /* 0x004fc80000000000 */
[----:B---3--:R-:W-:-:S04]  /*0400*/  @!P0 FADD R3, R3, R10 ;  /* 0x0000000a03038221 */ /* 0x008fc80000000000 */
[----:B----4-:R-:W-:-:S04]  /*0410*/  @!P0 FADD R3, R3, R12 ;  /* 0x0000000c03038221 */ /* 0x010fc80000000000 */
[----:B-----5:R-:W-:Y:S01]  /*0420*/  @!P0 FADD R3, R3, R14 ;  /* 0x0000000e03038221 */ /* 0x020fe20000000000 */
[----:B------:R-:W-:Y:S06]  /*0430*/  BRA.U UP1, `(.L_x_19) ;  /* 0xfffffffd016c7547 */ /* 0x000fec000b83ffff */
.L_x_18:
[----:B------:R-:W-:Y:S05]  /*0440*/  BRA.U !UP0, `(.L_x_17) ;  /* 0x0000000108c87547 */ /* 0x000fea000b800000 */
[----:B------:R-:W1:Y:S01]  /*0450*/  LDCU UR10, c[0x0][0x394] ;  /* 0x00007280ff0a77ac */ /* 0x000e620008000800 */
[----:B------:R-:W-:Y:S02]  /*0460*/  UISETP.GE.U32.AND UP0, UPT, UR7, 0x8, UPT ;  /* 0x000000080700788c */ /* 0x000fe4000bf06070 */
[----:B-1----:R-:W-:-:S07]  /*0470*/  ULOP3.LUT UR4, UR10, 0x7, URZ, 0xc0, !UPT ;  /* 0x000000070a047892 */ /* 0x002fce000f8ec0ff */
[----:B------:R-:W-:Y:S05]  /*0480*/  BRA.U !UP0, `(.L_x_20) ;  /* 0x0000000108507547 */ /* 0x000fea000b800000 */
[----:B------:R-:W-:Y:S01]  /*0490*/  ISETP.GE.AND P0, PT, R2, UR6, PT ;  /* 0x0000000602007c0c */ /* 0x000fe2000bf06270 */
[----:B------:R-:W-:-:S12]  /*04a0*/  BSSY.RECONVERGENT B0, `(.L_x_21) ;  /* 0x000000c000007945 */ /* 0x000fd80003800200 */
[----:B------:R1:W2:Y:S04]  /*04b0*/  @!P0 LDS R10, [R4] ;  /* 0x00000000040a8984 */ /* 0x0002a80000000800 */
[----:B------:R1:W3:Y:S04]  /*04c0*/  @!P0 LDS R12, [R4] ;  /* 0x00000000040c8984 */ /* 0x0002e80000000800 */
[----:B------:R1:W4:Y:S04]  /*04d0*/  @!P0 LDS R14, [R4] ;  /* 0x00000000040e8984 */ /* 0x0003280000000800 */
[----:B------:R1:W0:Y:S04]  /*04e0*/  @!P0 LDS R16, [R4] ;  /* 0x0000000004108984 */ /* 0x0002280000000800 */
[----:B------:R1:W0:Y:S04]  /*04f0*/  @!P0 LDS R18, [R4] ;  /* 0x0000000004128984 */ /* 0x0002280000000800 */
[----:B------:R1:W0:Y:S01]  /*0500*/  @!P0 LDS R20, [R4] ;  /* 0x0000000004148984 */ /* 0x0002220000000800 */
[----:B------:R-:W-:Y:S05]  /*0510*/  @P0 BRA `(.L_x_22) ;  /* 0x0000000000100947 */ /* 0x000fea0003800000 */
[----:B------:R-:W5:Y:S04]  /*0520*/  LDS R6, [R4] ;  /* 0x0000000004067984 */ /* 0x000f680000000800 */
[----:B------:R-:W1:Y:S01]  /*0530*/  LDS R8, [R4] ;  /* 0x0000000004087984 */ /* 0x000e620000000800 */
[----:B-----5:R-:W-:-:S04]  /*0540*/  FADD R3, R3, R6 ;  /* 0x0000000603037221 */ /* 0x020fc80000000000 */
[----:B-1----:R-:W-:-:S07]  /*0550*/  FADD R3, R3, R8 ;  /* 0x0000000803037221 */ /* 0x002fce0000000000 */
.L_x_22:
[----:B------:R-:W-:Y:S05]  /*0560*/  BSYNC.RECONVERGENT B0 ;  /* 0x0000000000007941 */ /* 0x000fea0003800200 */
.L_x_21:
[----:B--2---:R-:W-:-:S04]  /*0570*/  @!P0 FADD R3, R3, R10 ;  /* 0x0000000a03038221 */ /* 0x004fc80000000000 */
[----:B---3--:R-:W-:-:S04]  /*0580*/  @!P0 FADD R3, R3, R12 ;  /* 0x0000000c03038221 */ /* 0x008fc80000000000 */
[----:B----4-:R-:W-:-:S04]  /*0590*/  @!P0 FADD R3, R3, R14 ;  /* 0x0000000e03038221 */ /* 0x010fc80000000000 */
[----:B0-----:R-:W-:-:S04]  /*05a0*/  @!P0 FADD R3, R3, R16 ;  /* 0x0000001003038221 */ /* 0x001fc80000000000 */
[----:B------:R-:W-:-:S04]  /*05b0*/  @!P0 FADD R3, R3, R18 ;  /* 0x0000001203038221 */ /* 0x000fc80000000000 */
[----:B------:R-:W-:-:S07]  /*05c0*/  @!P0 FADD R3, R3, R20 ;  /* 0x0000001403038221 */ /* 0x000fce0000000000 */
.L_x_20:
[----:B------:R-:W-:-:S09]  /*05d0*/  UISETP.NE.AND UP0, UPT, UR4, URZ, UPT ;  /* 0x000000ff0400728c */ /* 0x000fd2000bf05270 */
[----:B------:R-:W-:Y:S05]  /*05e0*/  BRA.U !UP0, `(.L_x_17) ;  /* 0x0000000108607547 */ /* 0x000fea000b800000 */
[----:B------:R-:W-:Y:S02]  /*05f0*/  UISETP.GE.U32.AND UP0, UPT, UR4, 0x4, UPT ;  /* 0x000000040400788c */ /* 0x000fe4000bf06070 */
[----:B------:R-:W-:-:S07]  /*0600*/  ULOP3.LUT UR5, UR10, 0x3, URZ, 0xc0, !UPT ;  /* 0x000000030a057892 */ /* 0x000fce000f8ec0ff */
[----:B------:R-:W-:Y:S05]  /*0610*/  BRA.U !UP0, `(.L_x_23) ;  /* 0x0000000108307547 */ /* 0x000fea000b800000 */
[----:B------:R-:W-:Y:S01]  /*0620*/  ISETP.GE.AND P0, PT, R2, UR6, PT ;  /* 0x0000000602007c0c */ /* 0x000fe2000bf06270 */
[----:B------:R-:W-:-:S12]  /*0630*/  BSSY.RECONVERGENT B0, `(.L_x_24) ;  /* 0x0000008000007945 */ /* 0x000fd80003800200 */
[----:B------:R2:W3:Y:S04]  /*0640*/  @!P0 LDS R10, [R4] ;  /* 0x00000000040a8984 */ /* 0x0004e80000000800 */
[----:B------:R2:W4:Y:S01]  /*0650*/  @!P0 LDS R12, [R4] ;  /* 0x00000000040c8984 */ /* 0x0005220000000800 */
[----:B------:R-:W-:Y:S05]  /*0660*/  @P0 BRA `(.L_x_25) ;  /* 0x0000000000100947 */ /* 0x000fea0003800000 */
[----:B------:R-:W5:Y:S04]  /*0670*/  LDS R6, [R4] ;  /* 0x0000000004067984 */ /* 0x000f680000000800 */
[----:B------:R-:W0:Y:S01]  /*0680*/  LDS R8, [R4] ;  /* 0x0000000004087984 */ /* 0x000e220000000800 */
[----:B-----5:R-:W-:-:S04]  /*0690*/  FADD R3, R3, R6 ;  /* 0x0000000603037221 */ /* 0x020fc80000000000 */
[----:B0-----:R-:W-:-:S07]  /*06a0*/  FADD R3, R3, R8 ;  /* 0x0000000803037221 */ /* 0x001fce0000000000 */
.L_x_25:
[----:B------:R-:W-:Y:S05]  /*06b0*/  BSYNC.RECONVERGENT B0 ;  /* 0x0000000000007941 */ /* 0x000fea0003800200 */
.L_x_24:
[----:B---3--:R-:W-:-:S04]  /*06c0*/  @!P0 FADD R3, R3, R10 ;  /* 0x0000000a03038221 */ /* 0x008fc80000000000 */
[----:B----4-:R-:W-:-:S07]  /*06d0*/  @!P0 FADD R3, R3, R12 ;  /* 0x0000000c03038221 */ /* 0x010fce0000000000 */
.L_x_23:
[----:B------:R-:W-:-:S09]  /*06e0*/  UISETP.NE.AND UP0, UPT, UR5, URZ, UPT ;  /* 0x000000ff0500728c */ /* 0x000fd2000bf05270 */
[----:B------:R-:W-:Y:S05]  /*06f0*/  BRA.U !UP0, `(.L_x_17) ;  /* 0x00000001081c7547 */ /* 0x000fea000b800000 */
[----:B------:R-:W-:Y:S01]  /*0700*/  ISETP.GE.AND P0, PT, R2, UR6, PT ;  /* 0x0000000602007c0c */ /* 0x000fe2000bf06270 */
[----:B------:R-:W-:-:S12]  /*0710*/  UIADD3 UR7, UPT, UPT, -UR5, URZ, URZ ;  /* 0x000000ff05077290 */ /* 0x000fd8000fffe1ff */
[----:B012---:R-:W0:Y:S02]  /*0720*/  @!P0 LDS R4, [R4] ;  /* 0x0000000004048984 */ /* 0x007e240000000800 */
.L_x_26:
[----:B------:R-:W-:Y:S01]  /*0730*/  UIADD3 UR7, UPT, UPT, UR7, 0x1, URZ ;  /* 0x0000000107077890 */ /* 0x000fe2000fffe0ff */
[----:B0-----:R-:W-:-:S03]  /*0740*/  @!P0 FADD R3, R3, R4 ;  /* 0x0000000403038221 */ /* 0x001fc60000000000 */
[----:B------:R-:W-:-:S09]  /*0750*/  UISETP.NE.AND UP0, UPT, UR7, URZ, UPT ;  /* 0x000000ff0700728c */ /* 0x000fd2000bf05270 */
[----:B------:R-:W-:Y:S05]  /*0760*/  BRA.U UP0, `(.L_x_26) ;  /* 0xfffffffd00f07547 */ /* 0x000fea000b83ffff */
.L_x_17:
[----:B------:R-:W-:-:S13]  /*0770*/  ISETP.NE.AND P0, PT, R0, RZ, PT ;  /* 0x000000ff0000720c */ /* 0x000fda0003f05270 */
[----:B------:R-:W-:Y:S05]  /*0780*/  @P0 EXIT ;  /* 0x000000000000094d */ /* 0x000fea0003800000 */
[----:B012---:R-:W0:Y:S02]  /*0790*/  LDC.64 R4, c[0x0][0x388] ;  /* 0x0000e200ff047b82 */ /* 0x007e240000000a00 */
[----:B0-----:R-:W-:Y:S01]  /*07a0*/  STG.E desc[UR8][R4.64], R3 ;  /* 0x0000000304007986 */ /* 0x001fe2000c101908 */
[----:B------:R-:W-:Y:S05]  /*07b0*/  EXIT ;  /* 0x000000000000794d */ /* 0x000fea0003800000 */
.L_x_27:
        /* <DEDUP_REMOVED lines=12> */
.L_x_38:


//--------------------- .text._Z16benchmark_globalPKfPfii --------------------------
	.section	.text._Z16benchmark_globalPKfPfii,"ax",@progbits
	.align	128
        .global         _Z16benchmark_globalPKfPfii
        .type           _Z16benchmark_globalPKfPfii,@function
        .size           _Z16benchmark_globalPKfPfii,(.L_x_39 - _Z16benchmark_globalPKfPfii)
        .other          _Z16benchmark_globalPKfPfii,@"STO_CUDA_ENTRY STV_DEFAULT"
_Z16benchmark_globalPKfPfii:
.text._Z16benchmark_globalPKfPfii:
[----:B------:R-:W-:Y:S01]  /*0000*/  LDC R1, c[0x0][0x37c] ;  /* 0x0000df00ff017b82 */ /* 0x000fe20000000800 */
[----:B------:R-:W0:Y:S01]  /*0010*/  S2R R0, SR_TID.X ;  /* 0x0000000000007919 */ /* 0x000e220000002100 */
[----:B------:R-:W1:Y:S06]  /*0020*/  LDCU UR8, c[0x0][0x394] ;  /* 0x00007280ff0877ac */ /* 0x000e6c0008000800 */
[----:B------:R-:W0:Y:S01]  /*0030*/  S2UR UR4, SR_CTAID.X ;  /* 0x00000000000479c3 */ /* 0x000e220000002500 */
[----:B------:R-:W-:Y:S01]  /*0040*/  HFMA2 R11, -RZ, RZ, 0, 0 ;  /* 0x00000000ff0b7431 */ /* 0x000fe200000001ff */
[----:B------:R-:W2:Y:S06]  /*0050*/  LDCU.64 UR6, c[0x0][0x358] ;  /* 0x00006b00ff0677ac */ /* 0x000eac0008000a00 */
[----:B------:R-:W0:Y:S01]  /*0060*/  LDC R9, c[0x0][0x360] ;  /* 0x0000d800ff097b82 */ /* 0x000e220000000800 */
[----:B------:R-:W3:Y:S01]  /*0070*/  LDCU UR5, c[0x0][0x370] ;  /* 0x00006e00ff0577ac */ /* 0x000ee20008000800 */
[----:B-1----:R-:W-:Y:S01]  /*0080*/  UISETP.GE.AND UP0, UPT, UR8, 0x1, UPT ;  /* 0x000000010800788c */ /* 0x002fe2000bf06270 */
[----:B0-----:R-:W-:-:S02]  /*0090*/  IMAD R0, R9, UR4, R0 ;  /* 0x0000000409007c24 */ /* 0x001fc4000f8e0200 */
[----:B---3--:R-:W-:-:S06]  /*00a0*/  IMAD R9, R9, UR5, RZ ;  /* 0x0000000509097c24 */ /* 0x008fcc000f8e02ff */
[----:B--2---:R-:W-:Y:S05]  /*00b0*/  BRA.U !UP0, `(.L_x_28) ;  /* 0x0000000508347547 */ /* 0x004fea000b800000 */
[----:B------:R-:W0:Y:S01]  /*00c0*/  I2F.U32.RP R4, R9 ;  /* 0x0000000900047306 */ /* 0x000e220000209000 */
[----:B------:R-:W1:Y:S01]  /*00d0*/  LDCU UR4, c[0x0][0x390] ;  /* 0x00007200ff0477ac */ /* 0x000e620008000800 */
[----:B------:R-:W-:Y:S01]  /*00e0*/  IMAD.IADD R8, R0, 0x1, R9 ;  /* 0x0000000100087824 */ /* 0x000fe200078e0209 */
[----:B------:R-:W-:Y:S02]  /*00f0*/  IADD3 R7, PT, PT, RZ, -R9, RZ ;  /* 0x80000009ff077210 */ /* 0x000fe40007ffe0ff */
[----:B------:R-:W-:Y:S01]  /*0100*/  MOV R2, RZ ;  /* 0x000000ff00027202 */ /* 0x000fe20000000f00 */
[C---:B------:R-:W-:Y:S01]  /*0110*/  IMAD.IADD R10, R9.reuse, 0x1, R8 ;  /* 0x00000001090a7824 */ /* 0x040fe200078e0208 */
[C---:B------:R-:W-:Y:S02]  /*0120*/  ISETP.NE.U32.AND P2, PT, R9.reuse, RZ, PT ;  /* 0x000000ff0900720c */ /* 0x040fe40003f45070 */
[----:B------:R-:W-:Y:S01]  /*0130*/  MOV R11, RZ ;  /* 0x000000ff000b7202 */ /* 0x000fe20000000f00 */
[----:B------:R-:W-:Y:S01]  /*0140*/  IMAD.IADD R22, R9, 0x1, R10 ;  /* 0x0000000109167824 */ /* 0x000fe200078e020a */
[----:B0-----:R-:W0:Y:S01]  /*0150*/  MUFU.RCP R4, R4 ;  /* 0x0000000400047308 */ /* 0x001e220000001000 */
[----:B-1----:R-:W-:-:S02]  /*0160*/  ISETP.GE.AND P0, PT, R8, UR4, PT ;  /* 0x0000000408007c0c */ /* 0x002fc4000bf06270 */
[----:B------:R-:W-:Y:S01]  /*0170*/  VIMNMX R5, PT, PT, R8, UR4, !PT ;  /* 0x0000000408057c48 */ /* 0x000fe2000ffe0100 */
[----:B------:R-:W-:Y:S01]  /*0180*/  UMOV UR4, URZ ;  /* 0x000000ff00047c82 */ /* 0x000fe20008000000 */
[----:B------:R-:W-:Y:S01]  /*0190*/  SEL R17, RZ, 0x1, P0 ;  /* 0x00000001ff117807 */ /* 0x000fe20000000000 */
[----:B0-----:R-:W-:-:S06]  /*01a0*/  VIADD R3, R4, 0xffffffe ;  /* 0x0ffffffe04037836 */ /* 0x001fcc0000000000 */
[----:B------:R-:W0:Y:S02]  /*01b0*/  F2I.FTZ.U32.TRUNC.NTZ R3, R3 ;  /* 0x0000000300037305 */ /* 0x000e24000021f000 */
[----:B0-----:R-:W-:-:S04]  /*01c0*/  IMAD R7, R7, R3, RZ ;  /* 0x0000000307077224 */ /* 0x001fc800078e02ff */
[----:B------:R-:W-:Y:S01]  /*01d0*/  IMAD.HI.U32 R7, R3, R7, R2 ;  /* 0x0000000703077227 */ /* 0x000fe200078e0002 */
[----:B------:R-:W-:-:S05]  /*01e0*/  IADD3 R2, PT, PT, R5, -R8, -R17 ;  /* 0x8000000805027210 */ /* 0x000fca0007ffe811 */
[----:B------:R-:W-:-:S04]  /*01f0*/  IMAD.HI.U32 R6, R7, R2, RZ ;  /* 0x0000000207067227 */ /* 0x000fc800078e00ff */
[----:B------:R-:W-:-:S04]  /*0200*/  IMAD.MOV R4, RZ, RZ, -R6 ;  /* 0x000000ffff047224 */ /* 0x000fc800078e0a06 */
[----:B------:R-:W-:Y:S02]  /*0210*/  IMAD R4, R9, R4, R2 ;  /* 0x0000000409047224 */ /* 0x000fe400078e0202 */
[----:B------:R-:W0:Y:S03]  /*0220*/  LDC.64 R2, c[0x0][0x380] ;  /* 0x0000e000ff027b82 */ /* 0x000e260000000a00 */
[----:B------:R-:W-:-:S13]  /*0230*/  ISETP.GE.U32.AND P0, PT, R4, R9, PT ;  /* 0x000000090400720c */ /* 0x000fda0003f06070 */
[----:B------:R-:W-:Y:S01]  /*0240*/  @P0 IADD3 R4, PT, PT, -R9, R4, RZ ;  /* 0x0000000409040210 */ /* 0x000fe20007ffe1ff */
[----:B------:R-:W-:-:S03]  /*0250*/  @P0 VIADD R6, R6, 0x1 ;  /* 0x0000000106060836 */ /* 0x000fc60000000000 */
[----:B------:R-:W-:Y:S01]  /*0260*/  ISETP.GE.U32.AND P1, PT, R4, R9, PT ;  /* 0x000000090400720c */ /* 0x000fe20003f26070 */
[----:B0-----:R-:W-:-:S04]  /*0270*/  IMAD.WIDE R2, R0, 0x4, R2 ;  /* 0x0000000400027825 */ /* 0x001fc800078e0202 */
[----:B------:R-:W-:-:S08]  /*0280*/  IMAD.WIDE R4, R9, 0x4, R2 ;  /* 0x0000000409047825 */ /* 0x000fd000078e0202 */
[----:B------:R-:W-:Y:S02]  /*0290*/  @P1 IADD3 R6, PT, PT, R6, 0x1, RZ ;  /* 0x0000000106061810 */ /* 0x000fe40007ffe0ff */
[----:B------:R-:W-:-:S04]  /*02a0*/  @!P2 LOP3.LUT R6, RZ, R9, RZ, 0x33, !PT ;  /* 0x00000009ff06a212 */ /* 0x000fc800078e33ff */
[----:B------:R-:W-:Y:S01]  /*02b0*/  IADD3 R17, PT, PT, R17, R6, RZ ;  /* 0x0000000611117210 */ /* 0x000fe20007ffe0ff */
[----:B------:R-:W-:-:S07]  /*02c0*/  IMAD.WIDE R6, R9, 0x4, R4 ;  /* 0x0000000409067825 */ /* 0x000fce00078e0204 */
.L_x_34:
[----:B------:R-:W0:Y:S01]  /*02d0*/  LDCU.64 UR8, c[0x0][0x390] ;  /* 0x00007200ff0877ac */ /* 0x000e220008000a00 */
[----:B------:R-:W-:Y:S01]  /*02e0*/  BSSY.RECONVERGENT B0, `(.L_x_29) ;  /* 0x0000029000007945 */ /* 0x000fe20003800200 */
[----:B------:R-:W-:Y:S01]  /*02f0*/  UIADD3 UR4, UPT, UPT, UR4, 0x1, URZ ;  /* 0x0000000104047890 */ /* 0x000fe2000fffe0ff */
[----:B0-----:R-:W-:-:S03]  /*0300*/  ISETP.GE.AND P0, PT, R0, UR8, PT ;  /* 0x0000000800007c0c */ /* 0x001fc6000bf06270 */
[----:B------:R-:W-:-:S10]  /*0310*/  UISETP.NE.AND UP0, UPT, UR4, UR9, UPT ;  /* 0x000000090400728c */ /* 0x000fd4000bf05270 */
[----:B------:R-:W-:Y:S05]  /*0320*/  @P0 BRA `(.L_x_30) ;  /* 0x0000000000900947 */ /* 0x000fea0003800000 */
[C---:B------:R-:W-:Y:S01]  /*0330*/  LOP3.LUT R13, R17.reuse, 0x3, RZ, 0xc0, !PT ;  /* 0x00000003110d7812 */ /* 0x040fe200078ec0ff */
[----:B------:R-:W-:Y:S01]  /*0340*/  BSSY.RECONVERGENT B1, `(.L_x_31) ;  /* 0x0000011000017945 */ /* 0x000fe20003800200 */
[----:B------:R-:W-:Y:S02]  /*0350*/  ISETP.GE.U32.AND P0, PT, R17, 0x3, PT ;  /* 0x000000031100780c */ /* 0x000fe40003f06070 */
[----:B------:R-:W-:Y:S02]  /*0360*/  ISETP.NE.AND P1, PT, R13, 0x3, PT ;  /* 0x000000030d00780c */ /* 0x000fe40003f25270 */
[----:B------:R-:W-:-:S11]  /*0370*/  MOV R16, R0 ;  /* 0x0000000000107202 */ /* 0x000fd60000000f00 */
[----:B------:R-:W-:Y:S05]  /*0380*/  @!P1 BRA `(.L_x_32) ;  /* 0x0000000000309947 */ /* 0x000fea0003800000 */
[----:B------:R-:W2:Y:S01]  /*0390*/  LDG.E R12, desc[UR6][R2.64] ;  /* 0x00000006020c7981 */ /* 0x000ea2000c1e1900 */
[----:B------:R-:W-:Y:S02]  /*03a0*/  ISETP.NE.AND P1, PT, R13, RZ, PT ;  /* 0x000000ff0d00720c */ /* 0x000fe40003f25270 */
[----:B------:R-:W-:Y:S01]  /*03b0*/  MOV R16, R8 ;  /* 0x0000000800107202 */ /* 0x000fe20000000f00 */
[----:B--2---:R-:W-:-:S10]  /*03c0*/  FADD R11, R11, R12 ;  /* 0x0000000c0b0b7221 */ /* 0x004fd40000000000 */
[----:B------:R-:W-:Y:S05]  /*03d0*/  @!P1 BRA `(.L_x_32) ;  /* 0x00000000001c9947 */ /* 0x000fea0003800000 */
[----:B------:R-:W-:Y:S01]  /*03e0*/  ISETP.NE.AND P1, PT, R13, 0x1, PT ;  /* 0x000000010d00780c */ /* 0x000fe20003f25270 */
[----:B------:R-:W2:-:S12]  /*03f0*/  LDG.E R12, desc[UR6][R4.64] ;  /* 0x00000006040c7981 */ /* 0x000e98000c1e1900 */
[----:B------:R-:W3:Y:S01]  /*0400*/  @P1 LDG.E R14, desc[UR6][R6.64] ;  /* 0x00000006060e1981 */ /* 0x000ee2000c1e1900 */
[----:B------:R-:W-:Y:S01]  /*0410*/  IMAD.MOV.U32 R16, RZ, RZ, R10 ;  /* 0x000000ffff107224 */ /* 0x000fe200078e000a */
[----:B------:R-:W-:Y:S01]  /*0420*/  @P1 MOV R16, R22 ;  /* 0x0000001600101202 */ /* 0x000fe20000000f00 */
[----:B--2---:R-:W-:-:S04]  /*0430*/  FADD R11, R11, R12 ;  /* 0x0000000c0b0b7221 */ /* 0x004fc80000000000 */
[----:B---3--:R-:W-:-:S07]  /*0440*/  @P1 FADD R11, R11, R14 ;  /* 0x0000000e0b0b1221 */ /* 0x008fce0000000000 */
.L_x_32:
[----:B------:R-:W-:Y:S05]  /*0450*/  BSYNC.RECONVERGENT B1 ;  /* 0x0000000000017941 */ /* 0x000fea0003800200 */
.L_x_31:
[----:B------:R-:W-:Y:S05]  /*0460*/  @!P0 BRA `(.L_x_30) ;  /* 0x0000000000408947 */ /* 0x000fea0003800000 */
.L_x_33:
[----:B------:R-:W0:Y:S02]  /*0470*/  LDC.64 R20, c[0x0][0x380] ;  /* 0x0000e000ff147b82 */ /* 0x000e240000000a00 */
[----:B0-----:R-:W-:-:S04]  /*0480*/  IMAD.WIDE R20, R16, 0x4, R20 ;  /* 0x0000000410147825 */ /* 0x001fc800078e0214 */
[C---:B------:R-:W-:Y:S02]  /*0490*/  IMAD.WIDE R12, R9.reuse, 0x4, R20 ;  /* 0x00000004090c7825 */ /* 0x040fe400078e0214 */
[----:B------:R-:W2:Y:S02]  /*04a0*/  LDG.E R20, desc[UR6][R20.64] ;  /* 0x0000000614147981 */ /* 0x000ea4000c1e1900 */
[C---:B------:R-:W-:Y:S02]  /*04b0*/  IMAD.WIDE R14, R9.reuse, 0x4, R12 ;  /* 0x00000004090e7825 */ /* 0x040fe400078e020c */
[----:B------:R-:W3:Y:S02]  /*04c0*/  LDG.E R12, desc[UR6][R12.64] ;  /* 0x000000060c0c7981 */ /* 0x000ee4000c1e1900 */
[C---:B------:R-:W-:Y:S02]  /*04d0*/  IMAD.WIDE R18, R9.reuse, 0x4, R14 ;  /* 0x0000000409127825 */ /* 0x040fe400078e020e */
[----:B------:R-:W4:Y:S04]  /*04e0*/  LDG.E R14, desc[UR6][R14.64] ;  /* 0x000000060e0e7981 */ /* 0x000f28000c1e1900 */
[----:B------:R-:W5:Y:S01]  /*04f0*/  LDG.E R18, desc[UR6][R18.64] ;  /* 0x0000000612127981 */ /* 0x000f62000c1e1900 */
[----:B------:R-:W-:-:S04]  /*0500*/  LEA R16, R9, R16, 0x2 ;  /* 0x0000001009107211 */ /* 0x000fc800078e10ff */
[----:B------:R-:W-:Y:S01]  /*0510*/  ISETP.GE.AND P0, PT, R16, UR8, PT ;  /* 0x0000000810007c0c */ /* 0x000fe2000bf06270 */
[----:B--2---:R-:W-:-:S04]  /*0520*/  FADD R11, R20, R11 ;  /* 0x0000000b140b7221 */ /* 0x004fc80000000000 */
[----:B---3--:R-:W-:-:S04]  /*0530*/  FADD R11, R11, R12 ;  /* 0x0000000c0b0b7221 */ /* 0x008fc80000000000 */
[----:B----4-:R-:W-:-:S04]  /*0540*/  FADD R11, R11, R14 ;  /* 0x0000000e0b0b7221 */ /* 0x010fc80000000000 */
[----:B-----5:R-:W-:Y:S01]  /*0550*/  FADD R11, R11, R18 ;  /* 0x000000120b0b7221 */ /* 0x020fe20000000000 */
[----:B------:R-:W-:Y:S06]  /*0560*/  @!P0 BRA `(.L_x_33) ;  /* 0xfffffffc00c08947 */ /* 0x000fec000383ffff */
.L_x_30:
[----:B------:R-:W-:Y:S05]  /*0570*/  BSYNC.RECONVERGENT B0 ;  /* 0x0000000000007941 */ /* 0x000fea0003800200 */
.L_x_29:
[----:B------:R-:W-:Y:S05]  /*0580*/  BRA.U UP0, `(.L_x_34) ;  /* 0xfffffffd00507547 */ /* 0x000fea000b83ffff */
.L_x_28:
[----:B------:R-:W-:-:S13]  /*0590*/  ISETP.NE.AND P0, PT, R0, RZ, PT ;  /* 0x000000ff0000720c */ /* 0x000fda0003f05270 */
[----:B------:R-:W-:Y:S05]  /*05a0*/  @P0 EXIT ;  /* 0x000000000000094d */ /* 0x000fea0003800000 */
[----:B------:R-:W0:Y:S02]  /*05b0*/  LDC.64 R2, c[0x0][0x388] ;  /* 0x0000e200ff027b82 */ /* 0x000e240000000a00 */
[----:B0-----:R-:W-:Y:S01]  /*05c0*/  STG.E desc[UR6][R2.64], R11 ;  /* 0x0000000b02007986 */ /* 0x001fe2000c101906 */
[----:B------:R-:W-:Y:S05]  /*05d0*/  EXIT ;  /* 0x000000000000794d */ /* 0x000fea0003800000 */
.L_x_35:
        /* <DEDUP_REMOVED lines=10> */
.L_x_39:


//--------------------- .nv.shared.reserved.0     --------------------------
	.section	.nv.shared.reserved.0,"aw",@nobits
	.weak		__nv_reservedSMEM_offset_0_alias
	.size		__nv_reservedSMEM_offset_0_alias, 0, 64
	.other		__nv_reservedSMEM_offset_0_alias,@"STO_CUDA_RESERVED_SHARED STV_DEFAULT"
__nv_reservedSMEM_offset_0_alias:
	.zero		0
	.zero		64


//--------------------- .nv.shared._Z16benchmark_sharedPKfPfii --------------------------
	.section	.nv.shared._Z16benchmark_sharedPKfPfii,"aw",@nobits
	.sectionflags	@""
	.align	4
.nv.shared._Z16benchmark_sharedPKfPfii:
	.zero		5120


//--------------------- .nv.constant0._Z18benchmark_registerPfii --------------------------
	.section	.nv.constant0._Z18benchmark_registerPfii,"a",@progbits
	.sectionflags	@""
	.align	4
.nv.constant0._Z18benchmark_registerPfii:
	.zero		912


//--------------------- .nv.constant0._Z18benchmark_constantPfii --------------------------
	.section	.nv.constant0._Z18benchmark_constantPfii,"a",@progbits
	.sectionflags	@""
	.align	4
.nv.constant0._Z18benchmark_constantPfii:
	.zero		912


//--------------------- .nv.constant0._Z16benchmark_sharedPKfPfii --------------------------
	.section	.nv.constant0._Z16benchmark_sharedPKfPfii,"a",@progbits
	.sectionflags	@""
	.align	4
.nv.constant0._Z16benchmark_sharedPKfPfii:
	.zero		920


//--------------------- .nv.constant0._Z16benchmark_globalPKfPfii --------------------------
	.section	.nv.constant0._Z16benchmark_globalPKfPfii,"a",@progbits
	.sectionflags	@""
	.align	4
.nv.constant0._Z16benchmark_globalPKfPfii:
	.zero		920


//--------------------- SYMBOLS --------------------------

	.type		.nv.reservedSmem.offset0,@object
	.size		.nv.reservedSmem.offset0,0x4
	.type		.nv.reservedSmem.cap,@object
	.size		.nv.reservedSmem.cap,0x4
